//
// Generated by NVIDIA NVVM Compiler
//
// Compiler Build ID: CL-36424714
// Cuda compilation tools, release 13.0, V13.0.88
// Based on NVVM 20.0.0
//

.version 9.0
.target sm_100
.address_size 64

	// .globl	_Z10sumKernel1ILi512ELi20EEvPiS0_i
// _ZZ10sumKernel1ILi512ELi20EEvPiS0_iE5sdata has been demoted
// _ZZ10sumKernel2ILi1024ELi16EEvP4int4PiiE5sdata has been demoted
// _ZZ10sumKernel3ILi1024ELi16EEvP4int4PiiE5sdata has been demoted
// _ZZN3cub18CUB_300001_SM_10006detail6reduce28DeviceReduceSingleTileKernelINS2_10policy_hubIijN4cuda3std3__44plusIvEEE10Policy1000EPiSC_jS9_iiNS7_10__identityEEEvT0_T1_T2_T3_T4_T6_E12temp_storage has been demoted
// _ZZN3cub18CUB_300001_SM_10006detail6reduce18DeviceReduceKernelINS2_10policy_hubIijN4cuda3std3__44plusIvEEE10Policy1000EPijS9_iNS7_10__identityEEEvT0_PT3_T1_NS0_13GridEvenShareISH_EET2_T4_E12temp_storage has been demoted
// _ZZN3cub18CUB_300001_SM_10006detail6reduce28DeviceReduceSingleTileKernelINS2_10policy_hubIijN4cuda3std3__44plusIvEEE10Policy1000EPiSC_iS9_iiNS7_10__identityEEEvT0_T1_T2_T3_T4_T6_E12temp_storage has been demoted
.global .align 1 .b8 _ZN34_INTERNAL_09158030_4_k_cu_828991aa4cuda3std3__45__cpo5beginE[1];
.global .align 1 .b8 _ZN34_INTERNAL_09158030_4_k_cu_828991aa4cuda3std3__45__cpo3endE[1];
.global .align 1 .b8 _ZN34_INTERNAL_09158030_4_k_cu_828991aa4cuda3std3__45__cpo6cbeginE[1];
.global .align 1 .b8 _ZN34_INTERNAL_09158030_4_k_cu_828991aa4cuda3std3__45__cpo4cendE[1];
.global .align 1 .b8 _ZN34_INTERNAL_09158030_4_k_cu_828991aa4cuda3std3__45__cpo6rbeginE[1];
.global .align 1 .b8 _ZN34_INTERNAL_09158030_4_k_cu_828991aa4cuda3std3__45__cpo4rendE[1];
.global .align 1 .b8 _ZN34_INTERNAL_09158030_4_k_cu_828991aa4cuda3std3__45__cpo7crbeginE[1];
.global .align 1 .b8 _ZN34_INTERNAL_09158030_4_k_cu_828991aa4cuda3std3__45__cpo5crendE[1];
.global .align 1 .b8 _ZN34_INTERNAL_09158030_4_k_cu_828991aa4cuda3std3__436_GLOBAL__N__09158030_4_k_cu_828991aa6ignoreE[1];
.global .align 1 .b8 _ZN34_INTERNAL_09158030_4_k_cu_828991aa4cuda3std3__419piecewise_constructE[1];
.global .align 1 .b8 _ZN34_INTERNAL_09158030_4_k_cu_828991aa4cuda3std3__48in_placeE[1];
.global .align 1 .b8 _ZN34_INTERNAL_09158030_4_k_cu_828991aa4cuda3std3__420unreachable_sentinelE[1];
.global .align 1 .b8 _ZN34_INTERNAL_09158030_4_k_cu_828991aa4cuda3std3__47nulloptE[1];
.global .align 1 .b8 _ZN34_INTERNAL_09158030_4_k_cu_828991aa4cuda3std3__48unexpectE[1];
.global .align 1 .b8 _ZN34_INTERNAL_09158030_4_k_cu_828991aa4cuda3std6ranges3__45__cpo4swapE[1];
.global .align 1 .b8 _ZN34_INTERNAL_09158030_4_k_cu_828991aa4cuda3std6ranges3__45__cpo9iter_moveE[1];
.global .align 1 .b8 _ZN34_INTERNAL_09158030_4_k_cu_828991aa4cuda3std6ranges3__45__cpo5beginE[1];
.global .align 1 .b8 _ZN34_INTERNAL_09158030_4_k_cu_828991aa4cuda3std6ranges3__45__cpo3endE[1];
.global .align 1 .b8 _ZN34_INTERNAL_09158030_4_k_cu_828991aa4cuda3std6ranges3__45__cpo6cbeginE[1];
.global .align 1 .b8 _ZN34_INTERNAL_09158030_4_k_cu_828991aa4cuda3std6ranges3__45__cpo4cendE[1];
.global .align 1 .b8 _ZN34_INTERNAL_09158030_4_k_cu_828991aa4cuda3std6ranges3__45__cpo7advanceE[1];
.global .align 1 .b8 _ZN34_INTERNAL_09158030_4_k_cu_828991aa4cuda3std6ranges3__45__cpo9iter_swapE[1];
.global .align 1 .b8 _ZN34_INTERNAL_09158030_4_k_cu_828991aa4cuda3std6ranges3__45__cpo4nextE[1];
.global .align 1 .b8 _ZN34_INTERNAL_09158030_4_k_cu_828991aa4cuda3std6ranges3__45__cpo4prevE[1];
.global .align 1 .b8 _ZN34_INTERNAL_09158030_4_k_cu_828991aa4cuda3std6ranges3__45__cpo4dataE[1];
.global .align 1 .b8 _ZN34_INTERNAL_09158030_4_k_cu_828991aa4cuda3std6ranges3__45__cpo5cdataE[1];
.global .align 1 .b8 _ZN34_INTERNAL_09158030_4_k_cu_828991aa4cuda3std6ranges3__45__cpo4sizeE[1];
.global .align 1 .b8 _ZN34_INTERNAL_09158030_4_k_cu_828991aa4cuda3std6ranges3__45__cpo5ssizeE[1];
.global .align 1 .b8 _ZN34_INTERNAL_09158030_4_k_cu_828991aa4cuda3std6ranges3__45__cpo8distanceE[1];
.global .align 1 .b8 _ZN34_INTERNAL_09158030_4_k_cu_828991aa6thrust24THRUST_300001_SM_1000_NS6system6detail10sequential3seqE[1];
.global .align 1 .b8 _ZN34_INTERNAL_09158030_4_k_cu_828991aa6thrust24THRUST_300001_SM_1000_NS12placeholders2_1E[1];
.global .align 1 .b8 _ZN34_INTERNAL_09158030_4_k_cu_828991aa6thrust24THRUST_300001_SM_1000_NS12placeholders2_2E[1];
.global .align 1 .b8 _ZN34_INTERNAL_09158030_4_k_cu_828991aa6thrust24THRUST_300001_SM_1000_NS12placeholders2_3E[1];
.global .align 1 .b8 _ZN34_INTERNAL_09158030_4_k_cu_828991aa6thrust24THRUST_300001_SM_1000_NS12placeholders2_4E[1];
.global .align 1 .b8 _ZN34_INTERNAL_09158030_4_k_cu_828991aa6thrust24THRUST_300001_SM_1000_NS12placeholders2_5E[1];
.global .align 1 .b8 _ZN34_INTERNAL_09158030_4_k_cu_828991aa6thrust24THRUST_300001_SM_1000_NS12placeholders2_6E[1];
.global .align 1 .b8 _ZN34_INTERNAL_09158030_4_k_cu_828991aa6thrust24THRUST_300001_SM_1000_NS12placeholders2_7E[1];
.global .align 1 .b8 _ZN34_INTERNAL_09158030_4_k_cu_828991aa6thrust24THRUST_300001_SM_1000_NS12placeholders2_8E[1];
.global .align 1 .b8 _ZN34_INTERNAL_09158030_4_k_cu_828991aa6thrust24THRUST_300001_SM_1000_NS12placeholders2_9E[1];
.global .align 1 .b8 _ZN34_INTERNAL_09158030_4_k_cu_828991aa6thrust24THRUST_300001_SM_1000_NS12placeholders3_10E[1];

.visible .entry _Z10sumKernel1ILi512ELi20EEvPiS0_i(
	.param .u64 .ptr .align 1 _Z10sumKernel1ILi512ELi20EEvPiS0_i_param_0,
	.param .u64 .ptr .align 1 _Z10sumKernel1ILi512ELi20EEvPiS0_i_param_1,
	.param .u32 _Z10sumKernel1ILi512ELi20EEvPiS0_i_param_2
)
{
	.reg .pred 	%p<27>;
	.reg .b32 	%r<79>;
	.reg .b32 	%f<81>;
	.reg .b64 	%rd<41>;
	// demoted variable
	.shared .align 4 .b8 _ZZ10sumKernel1ILi512ELi20EEvPiS0_iE5sdata[2048];
	ld.param.u64 	%rd4, [_Z10sumKernel1ILi512ELi20EEvPiS0_i_param_0];
	ld.param.u64 	%rd5, [_Z10sumKernel1ILi512ELi20EEvPiS0_i_param_1];
	ld.param.u32 	%r21, [_Z10sumKernel1ILi512ELi20EEvPiS0_i_param_2];
	cvta.to.global.u64 	%rd1, %rd4;
	cvta.to.global.u64 	%rd2, %rd5;
	mov.u32 	%r1, %tid.x;
	mov.u32 	%r22, %ctaid.x;
	mul.lo.s32 	%r23, %r22, 10240;
	or.b32  	%r2, %r23, %r1;
	setp.ne.s32 	%p1, %r2, 0;
	@%p1 bra 	$L__BB0_2;
	mov.b32 	%r24, 0;
	st.global.u32 	[%rd2], %r24;
$L__BB0_2:
	setp.ge.u32 	%p2, %r2, %r21;
	mul.wide.u32 	%rd6, %r2, 4;
	add.s64 	%rd3, %rd1, %rd6;
	mov.f32 	%f62, 0f00000000;
	@%p2 bra 	$L__BB0_4;
	ld.global.u32 	%r25, [%rd3];
	cvt.rn.f32.s32 	%f62, %r25;
$L__BB0_4:
	add.s32 	%r26, %r2, 512;
	setp.ge.u32 	%p3, %r26, %r21;
	@%p3 bra 	$L__BB0_6;
	ld.global.u32 	%r27, [%rd3+2048];
	cvt.rn.f32.s32 	%f42, %r27;
	add.f32 	%f62, %f62, %f42;
$L__BB0_6:
	add.s32 	%r28, %r2, 1024;
	setp.ge.u32 	%p4, %r28, %r21;
	@%p4 bra 	$L__BB0_8;
	ld.global.u32 	%r29, [%rd3+4096];
	cvt.rn.f32.s32 	%f43, %r29;
	add.f32 	%f62, %f62, %f43;
$L__BB0_8:
	add.s32 	%r3, %r2, 1536;
	setp.ge.u32 	%p5, %r3, %r21;
	@%p5 bra 	$L__BB0_10;
	mul.wide.u32 	%rd7, %r3, 4;
	add.s64 	%rd8, %rd1, %rd7;
	ld.global.u32 	%r30, [%rd8];
	cvt.rn.f32.s32 	%f44, %r30;
	add.f32 	%f62, %f62, %f44;
$L__BB0_10:
	add.s32 	%r4, %r2, 2048;
	setp.ge.u32 	%p6, %r4, %r21;
	@%p6 bra 	$L__BB0_12;
	mul.wide.u32 	%rd9, %r4, 4;
	add.s64 	%rd10, %rd1, %rd9;
	ld.global.u32 	%r31, [%rd10];
	cvt.rn.f32.s32 	%f45, %r31;
	add.f32 	%f62, %f62, %f45;
$L__BB0_12:
	add.s32 	%r5, %r2, 2560;
	setp.ge.u32 	%p7, %r5, %r21;
	@%p7 bra 	$L__BB0_14;
	mul.wide.u32 	%rd11, %r5, 4;
	add.s64 	%rd12, %rd1, %rd11;
	ld.global.u32 	%r32, [%rd12];
	cvt.rn.f32.s32 	%f46, %r32;
	add.f32 	%f62, %f62, %f46;
$L__BB0_14:
	add.s32 	%r6, %r2, 3072;
	setp.ge.u32 	%p8, %r6, %r21;
	@%p8 bra 	$L__BB0_16;
	mul.wide.u32 	%rd13, %r6, 4;
	add.s64 	%rd14, %rd1, %rd13;
	ld.global.u32 	%r33, [%rd14];
	cvt.rn.f32.s32 	%f47, %r33;
	add.f32 	%f62, %f62, %f47;
$L__BB0_16:
	add.s32 	%r7, %r2, 3584;
	setp.ge.u32 	%p9, %r7, %r21;
	@%p9 bra 	$L__BB0_18;
	mul.wide.u32 	%rd15, %r7, 4;
	add.s64 	%rd16, %rd1, %rd15;
	ld.global.u32 	%r34, [%rd16];
	cvt.rn.f32.s32 	%f48, %r34;
	add.f32 	%f62, %f62, %f48;
$L__BB0_18:
	add.s32 	%r8, %r2, 4096;
	setp.ge.u32 	%p10, %r8, %r21;
	@%p10 bra 	$L__BB0_20;
	mul.wide.u32 	%rd17, %r8, 4;
	add.s64 	%rd18, %rd1, %rd17;
	ld.global.u32 	%r35, [%rd18];
	cvt.rn.f32.s32 	%f49, %r35;
	add.f32 	%f62, %f62, %f49;
$L__BB0_20:
	add.s32 	%r9, %r2, 4608;
	setp.ge.u32 	%p11, %r9, %r21;
	@%p11 bra 	$L__BB0_22;
	mul.wide.u32 	%rd19, %r9, 4;
	add.s64 	%rd20, %rd1, %rd19;
	ld.global.u32 	%r36, [%rd20];
	cvt.rn.f32.s32 	%f50, %r36;
	add.f32 	%f62, %f62, %f50;
$L__BB0_22:
	add.s32 	%r10, %r2, 5120;
	setp.ge.u32 	%p12, %r10, %r21;
	@%p12 bra 	$L__BB0_24;
	mul.wide.u32 	%rd21, %r10, 4;
	add.s64 	%rd22, %rd1, %rd21;
	ld.global.u32 	%r37, [%rd22];
	cvt.rn.f32.s32 	%f51, %r37;
	add.f32 	%f62, %f62, %f51;
$L__BB0_24:
	add.s32 	%r11, %r2, 5632;
	setp.ge.u32 	%p13, %r11, %r21;
	@%p13 bra 	$L__BB0_26;
	mul.wide.u32 	%rd23, %r11, 4;
	add.s64 	%rd24, %rd1, %rd23;
	ld.global.u32 	%r38, [%rd24];
	cvt.rn.f32.s32 	%f52, %r38;
	add.f32 	%f62, %f62, %f52;
$L__BB0_26:
	add.s32 	%r12, %r2, 6144;
	setp.ge.u32 	%p14, %r12, %r21;
	@%p14 bra 	$L__BB0_28;
	mul.wide.u32 	%rd25, %r12, 4;
	add.s64 	%rd26, %rd1, %rd25;
	ld.global.u32 	%r39, [%rd26];
	cvt.rn.f32.s32 	%f53, %r39;
	add.f32 	%f62, %f62, %f53;
$L__BB0_28:
	add.s32 	%r13, %r2, 6656;
	setp.ge.u32 	%p15, %r13, %r21;
	@%p15 bra 	$L__BB0_30;
	mul.wide.u32 	%rd27, %r13, 4;
	add.s64 	%rd28, %rd1, %rd27;
	ld.global.u32 	%r40, [%rd28];
	cvt.rn.f32.s32 	%f54, %r40;
	add.f32 	%f62, %f62, %f54;
$L__BB0_30:
	add.s32 	%r14, %r2, 7168;
	setp.ge.u32 	%p16, %r14, %r21;
	@%p16 bra 	$L__BB0_32;
	mul.wide.u32 	%rd29, %r14, 4;
	add.s64 	%rd30, %rd1, %rd29;
	ld.global.u32 	%r41, [%rd30];
	cvt.rn.f32.s32 	%f55, %r41;
	add.f32 	%f62, %f62, %f55;
$L__BB0_32:
	add.s32 	%r15, %r2, 7680;
	setp.ge.u32 	%p17, %r15, %r21;
	@%p17 bra 	$L__BB0_34;
	mul.wide.u32 	%rd31, %r15, 4;
	add.s64 	%rd32, %rd1, %rd31;
	ld.global.u32 	%r42, [%rd32];
	cvt.rn.f32.s32 	%f56, %r42;
	add.f32 	%f62, %f62, %f56;
$L__BB0_34:
	add.s32 	%r16, %r2, 8192;
	setp.ge.u32 	%p18, %r16, %r21;
	@%p18 bra 	$L__BB0_36;
	mul.wide.u32 	%rd33, %r16, 4;
	add.s64 	%rd34, %rd1, %rd33;
	ld.global.u32 	%r43, [%rd34];
	cvt.rn.f32.s32 	%f57, %r43;
	add.f32 	%f62, %f62, %f57;
$L__BB0_36:
	add.s32 	%r17, %r2, 8704;
	setp.ge.u32 	%p19, %r17, %r21;
	@%p19 bra 	$L__BB0_38;
	mul.wide.u32 	%rd35, %r17, 4;
	add.s64 	%rd36, %rd1, %rd35;
	ld.global.u32 	%r44, [%rd36];
	cvt.rn.f32.s32 	%f58, %r44;
	add.f32 	%f62, %f62, %f58;
$L__BB0_38:
	add.s32 	%r18, %r2, 9216;
	setp.ge.u32 	%p20, %r18, %r21;
	@%p20 bra 	$L__BB0_40;
	mul.wide.u32 	%rd37, %r18, 4;
	add.s64 	%rd38, %rd1, %rd37;
	ld.global.u32 	%r45, [%rd38];
	cvt.rn.f32.s32 	%f59, %r45;
	add.f32 	%f62, %f62, %f59;
$L__BB0_40:
	add.s32 	%r19, %r2, 9728;
	setp.ge.u32 	%p21, %r19, %r21;
	@%p21 bra 	$L__BB0_42;
	mul.wide.u32 	%rd39, %r19, 4;
	add.s64 	%rd40, %rd1, %rd39;
	ld.global.u32 	%r46, [%rd40];
	cvt.rn.f32.s32 	%f60, %r46;
	add.f32 	%f62, %f62, %f60;
$L__BB0_42:
	cvt.rzi.s32.f32 	%r47, %f62;
	shl.b32 	%r48, %r1, 2;
	mov.u32 	%r49, _ZZ10sumKernel1ILi512ELi20EEvPiS0_iE5sdata;
	add.s32 	%r20, %r49, %r48;
	st.shared.u32 	[%r20], %r47;
	bar.sync 	0;
	setp.gt.u32 	%p22, %r1, 255;
	@%p22 bra 	$L__BB0_44;
	ld.shared.u32 	%r50, [%r20+1024];
	ld.shared.u32 	%r51, [%r20];
	add.s32 	%r52, %r51, %r50;
	st.shared.u32 	[%r20], %r52;
$L__BB0_44:
	bar.sync 	0;
	setp.gt.u32 	%p23, %r1, 127;
	@%p23 bra 	$L__BB0_46;
	ld.shared.u32 	%r53, [%r20+512];
	ld.shared.u32 	%r54, [%r20];
	add.s32 	%r55, %r54, %r53;
	st.shared.u32 	[%r20], %r55;
$L__BB0_46:
	bar.sync 	0;
	setp.gt.u32 	%p24, %r1, 63;
	@%p24 bra 	$L__BB0_48;
	ld.shared.u32 	%r56, [%r20+256];
	ld.shared.u32 	%r57, [%r20];
	add.s32 	%r58, %r57, %r56;
	st.shared.u32 	[%r20], %r58;
$L__BB0_48:
	bar.sync 	0;
	setp.gt.u32 	%p25, %r1, 31;
	@%p25 bra 	$L__BB0_51;
	ld.volatile.shared.u32 	%r59, [%r20+128];
	ld.volatile.shared.u32 	%r60, [%r20];
	add.s32 	%r61, %r60, %r59;
	st.volatile.shared.u32 	[%r20], %r61;
	ld.volatile.shared.u32 	%r62, [%r20+64];
	ld.volatile.shared.u32 	%r63, [%r20];
	add.s32 	%r64, %r63, %r62;
	st.volatile.shared.u32 	[%r20], %r64;
	ld.volatile.shared.u32 	%r65, [%r20+32];
	ld.volatile.shared.u32 	%r66, [%r20];
	add.s32 	%r67, %r66, %r65;
	st.volatile.shared.u32 	[%r20], %r67;
	ld.volatile.shared.u32 	%r68, [%r20+16];
	ld.volatile.shared.u32 	%r69, [%r20];
	add.s32 	%r70, %r69, %r68;
	st.volatile.shared.u32 	[%r20], %r70;
	ld.volatile.shared.u32 	%r71, [%r20+8];
	ld.volatile.shared.u32 	%r72, [%r20];
	add.s32 	%r73, %r72, %r71;
	st.volatile.shared.u32 	[%r20], %r73;
	ld.volatile.shared.u32 	%r74, [%r20+4];
	ld.volatile.shared.u32 	%r75, [%r20];
	add.s32 	%r76, %r75, %r74;
	st.volatile.shared.u32 	[%r20], %r76;
	setp.ne.s32 	%p26, %r1, 0;
	@%p26 bra 	$L__BB0_51;
	ld.shared.u32 	%r77, [_ZZ10sumKernel1ILi512ELi20EEvPiS0_iE5sdata];
	atom.global.add.u32 	%r78, [%rd2], %r77;
$L__BB0_51:
	ret;

}
	// .globl	_Z10sumKernel2ILi1024ELi16EEvP4int4Pii
.visible .entry _Z10sumKernel2ILi1024ELi16EEvP4int4Pii(
	.param .u64 .ptr .align 1 _Z10sumKernel2ILi1024ELi16EEvP4int4Pii_param_0,
	.param .u64 .ptr .align 1 _Z10sumKernel2ILi1024ELi16EEvP4int4Pii_param_1,
	.param .u32 _Z10sumKernel2ILi1024ELi16EEvP4int4Pii_param_2
)
{
	.reg .pred 	%p<31>;
	.reg .b32 	%r<211>;
	.reg .b64 	%rd<7>;
	// demoted variable
	.shared .align 16 .b8 _ZZ10sumKernel2ILi1024ELi16EEvP4int4PiiE5sdata[128];
	ld.param.u64 	%rd3, [_Z10sumKernel2ILi1024ELi16EEvP4int4Pii_param_0];
	ld.param.u64 	%rd4, [_Z10sumKernel2ILi1024ELi16EEvP4int4Pii_param_1];
	ld.param.u32 	%r37, [_Z10sumKernel2ILi1024ELi16EEvP4int4Pii_param_2];
	cvta.to.global.u64 	%rd1, %rd4;
	mov.u32 	%r1, %tid.x;
	mov.u32 	%r38, %ctaid.x;
	shl.b32 	%r39, %r38, 14;
	or.b32  	%r2, %r39, %r1;
	setp.ne.s32 	%p1, %r2, 0;
	@%p1 bra 	$L__BB1_2;
	mov.b32 	%r40, 0;
	st.global.u32 	[%rd1], %r40;
$L__BB1_2:
	setp.ge.u32 	%p2, %r2, %r37;
	cvta.to.global.u64 	%rd5, %rd3;
	mul.wide.u32 	%rd6, %r2, 16;
	add.s64 	%rd2, %rd5, %rd6;
	mov.b32 	%r196, 0;
	@%p2 bra 	$L__BB1_4;
	ld.global.v4.u32 	{%r42, %r43, %r44, %r45}, [%rd2];
	add.s32 	%r46, %r43, %r42;
	add.s32 	%r47, %r46, %r44;
	add.s32 	%r196, %r47, %r45;
$L__BB1_4:
	add.s32 	%r48, %r2, 1024;
	setp.ge.u32 	%p3, %r48, %r37;
	@%p3 bra 	$L__BB1_6;
	ld.global.v4.u32 	{%r49, %r50, %r51, %r52}, [%rd2+16384];
	add.s32 	%r53, %r49, %r196;
	add.s32 	%r54, %r53, %r50;
	add.s32 	%r55, %r54, %r51;
	add.s32 	%r196, %r55, %r52;
$L__BB1_6:
	add.s32 	%r56, %r2, 2048;
	setp.ge.u32 	%p4, %r56, %r37;
	@%p4 bra 	$L__BB1_8;
	ld.global.v4.u32 	{%r57, %r58, %r59, %r60}, [%rd2+32768];
	add.s32 	%r61, %r57, %r196;
	add.s32 	%r62, %r61, %r58;
	add.s32 	%r63, %r62, %r59;
	add.s32 	%r196, %r63, %r60;
$L__BB1_8:
	add.s32 	%r64, %r2, 3072;
	setp.ge.u32 	%p5, %r64, %r37;
	@%p5 bra 	$L__BB1_10;
	ld.global.v4.u32 	{%r65, %r66, %r67, %r68}, [%rd2+49152];
	add.s32 	%r69, %r65, %r196;
	add.s32 	%r70, %r69, %r66;
	add.s32 	%r71, %r70, %r67;
	add.s32 	%r196, %r71, %r68;
$L__BB1_10:
	add.s32 	%r72, %r2, 4096;
	setp.ge.u32 	%p6, %r72, %r37;
	@%p6 bra 	$L__BB1_12;
	ld.global.v4.u32 	{%r73, %r74, %r75, %r76}, [%rd2+65536];
	add.s32 	%r77, %r73, %r196;
	add.s32 	%r78, %r77, %r74;
	add.s32 	%r79, %r78, %r75;
	add.s32 	%r196, %r79, %r76;
$L__BB1_12:
	add.s32 	%r80, %r2, 5120;
	setp.ge.u32 	%p7, %r80, %r37;
	@%p7 bra 	$L__BB1_14;
	ld.global.v4.u32 	{%r81, %r82, %r83, %r84}, [%rd2+81920];
	add.s32 	%r85, %r81, %r196;
	add.s32 	%r86, %r85, %r82;
	add.s32 	%r87, %r86, %r83;
	add.s32 	%r196, %r87, %r84;
$L__BB1_14:
	add.s32 	%r88, %r2, 6144;
	setp.ge.u32 	%p8, %r88, %r37;
	@%p8 bra 	$L__BB1_16;
	ld.global.v4.u32 	{%r89, %r90, %r91, %r92}, [%rd2+98304];
	add.s32 	%r93, %r89, %r196;
	add.s32 	%r94, %r93, %r90;
	add.s32 	%r95, %r94, %r91;
	add.s32 	%r196, %r95, %r92;
$L__BB1_16:
	add.s32 	%r96, %r2, 7168;
	setp.ge.u32 	%p9, %r96, %r37;
	@%p9 bra 	$L__BB1_18;
	ld.global.v4.u32 	{%r97, %r98, %r99, %r100}, [%rd2+114688];
	add.s32 	%r101, %r97, %r196;
	add.s32 	%r102, %r101, %r98;
	add.s32 	%r103, %r102, %r99;
	add.s32 	%r196, %r103, %r100;
$L__BB1_18:
	add.s32 	%r104, %r2, 8192;
	setp.ge.u32 	%p10, %r104, %r37;
	@%p10 bra 	$L__BB1_20;
	ld.global.v4.u32 	{%r105, %r106, %r107, %r108}, [%rd2+131072];
	add.s32 	%r109, %r105, %r196;
	add.s32 	%r110, %r109, %r106;
	add.s32 	%r111, %r110, %r107;
	add.s32 	%r196, %r111, %r108;
$L__BB1_20:
	add.s32 	%r112, %r2, 9216;
	setp.ge.u32 	%p11, %r112, %r37;
	@%p11 bra 	$L__BB1_22;
	ld.global.v4.u32 	{%r113, %r114, %r115, %r116}, [%rd2+147456];
	add.s32 	%r117, %r113, %r196;
	add.s32 	%r118, %r117, %r114;
	add.s32 	%r119, %r118, %r115;
	add.s32 	%r196, %r119, %r116;
$L__BB1_22:
	add.s32 	%r120, %r2, 10240;
	setp.ge.u32 	%p12, %r120, %r37;
	@%p12 bra 	$L__BB1_24;
	ld.global.v4.u32 	{%r121, %r122, %r123, %r124}, [%rd2+163840];
	add.s32 	%r125, %r121, %r196;
	add.s32 	%r126, %r125, %r122;
	add.s32 	%r127, %r126, %r123;
	add.s32 	%r196, %r127, %r124;
$L__BB1_24:
	add.s32 	%r128, %r2, 11264;
	setp.ge.u32 	%p13, %r128, %r37;
	@%p13 bra 	$L__BB1_26;
	ld.global.v4.u32 	{%r129, %r130, %r131, %r132}, [%rd2+180224];
	add.s32 	%r133, %r129, %r196;
	add.s32 	%r134, %r133, %r130;
	add.s32 	%r135, %r134, %r131;
	add.s32 	%r196, %r135, %r132;
$L__BB1_26:
	add.s32 	%r136, %r2, 12288;
	setp.ge.u32 	%p14, %r136, %r37;
	@%p14 bra 	$L__BB1_28;
	ld.global.v4.u32 	{%r137, %r138, %r139, %r140}, [%rd2+196608];
	add.s32 	%r141, %r137, %r196;
	add.s32 	%r142, %r141, %r138;
	add.s32 	%r143, %r142, %r139;
	add.s32 	%r196, %r143, %r140;
$L__BB1_28:
	add.s32 	%r144, %r2, 13312;
	setp.ge.u32 	%p15, %r144, %r37;
	@%p15 bra 	$L__BB1_30;
	ld.global.v4.u32 	{%r145, %r146, %r147, %r148}, [%rd2+212992];
	add.s32 	%r149, %r145, %r196;
	add.s32 	%r150, %r149, %r146;
	add.s32 	%r151, %r150, %r147;
	add.s32 	%r196, %r151, %r148;
$L__BB1_30:
	add.s32 	%r152, %r2, 14336;
	setp.ge.u32 	%p16, %r152, %r37;
	@%p16 bra 	$L__BB1_32;
	ld.global.v4.u32 	{%r153, %r154, %r155, %r156}, [%rd2+229376];
	add.s32 	%r157, %r153, %r196;
	add.s32 	%r158, %r157, %r154;
	add.s32 	%r159, %r158, %r155;
	add.s32 	%r196, %r159, %r156;
$L__BB1_32:
	add.s32 	%r160, %r2, 15360;
	setp.ge.u32 	%p17, %r160, %r37;
	@%p17 bra 	$L__BB1_34;
	ld.global.v4.u32 	{%r161, %r162, %r163, %r164}, [%rd2+245760];
	add.s32 	%r165, %r161, %r196;
	add.s32 	%r166, %r165, %r162;
	add.s32 	%r167, %r166, %r163;
	add.s32 	%r196, %r167, %r164;
$L__BB1_34:
	shfl.sync.down.b32	%r168|%p18, %r196, 16, 31, -1;
	add.s32 	%r169, %r168, %r196;
	shfl.sync.down.b32	%r170|%p19, %r169, 8, 31, -1;
	add.s32 	%r171, %r170, %r169;
	shfl.sync.down.b32	%r172|%p20, %r171, 4, 31, -1;
	add.s32 	%r173, %r172, %r171;
	shfl.sync.down.b32	%r174|%p21, %r173, 2, 31, -1;
	add.s32 	%r175, %r174, %r173;
	shfl.sync.down.b32	%r176|%p22, %r175, 1, 31, -1;
	add.s32 	%r35, %r176, %r175;
	and.b32  	%r177, %r1, 31;
	setp.ne.s32 	%p23, %r177, 0;
	@%p23 bra 	$L__BB1_36;
	shr.u32 	%r178, %r1, 3;
	mov.u32 	%r179, _ZZ10sumKernel2ILi1024ELi16EEvP4int4PiiE5sdata;
	add.s32 	%r180, %r179, %r178;
	st.shared.u32 	[%r180], %r35;
$L__BB1_36:
	bar.sync 	0;
	setp.gt.u32 	%p24, %r1, 31;
	@%p24 bra 	$L__BB1_39;
	shl.b32 	%r181, %r1, 2;
	mov.u32 	%r182, _ZZ10sumKernel2ILi1024ELi16EEvP4int4PiiE5sdata;
	add.s32 	%r183, %r182, %r181;
	ld.shared.u32 	%r184, [%r183];
	shfl.sync.down.b32	%r185|%p25, %r184, 16, 31, -1;
	add.s32 	%r186, %r185, %r184;
	shfl.sync.down.b32	%r187|%p26, %r186, 8, 31, -1;
	add.s32 	%r188, %r187, %r186;
	shfl.sync.down.b32	%r189|%p27, %r188, 4, 31, -1;
	add.s32 	%r190, %r189, %r188;
	shfl.sync.down.b32	%r191|%p28, %r190, 2, 31, -1;
	add.s32 	%r192, %r191, %r190;
	shfl.sync.down.b32	%r193|%p29, %r192, 1, 31, -1;
	add.s32 	%r36, %r193, %r192;
	setp.ne.s32 	%p30, %r1, 0;
	@%p30 bra 	$L__BB1_39;
	atom.global.add.u32 	%r194, [%rd1], %r36;
$L__BB1_39:
	ret;

}
	// .globl	_Z10sumKernel3ILi1024ELi16EEvP4int4Pii
.visible .entry _Z10sumKernel3ILi1024ELi16EEvP4int4Pii(
	.param .u64 .ptr .align 1 _Z10sumKernel3ILi1024ELi16EEvP4int4Pii_param_0,
	.param .u64 .ptr .align 1 _Z10sumKernel3ILi1024ELi16EEvP4int4Pii_param_1,
	.param .u32 _Z10sumKernel3ILi1024ELi16EEvP4int4Pii_param_2
)
{
	.reg .pred 	%p<26>;
	.reg .b32 	%r<197>;
	.reg .b64 	%rd<7>;
	// demoted variable
	.shared .align 16 .b8 _ZZ10sumKernel3ILi1024ELi16EEvP4int4PiiE5sdata[4];
	ld.param.u64 	%rd3, [_Z10sumKernel3ILi1024ELi16EEvP4int4Pii_param_0];
	ld.param.u64 	%rd4, [_Z10sumKernel3ILi1024ELi16EEvP4int4Pii_param_1];
	ld.param.u32 	%r36, [_Z10sumKernel3ILi1024ELi16EEvP4int4Pii_param_2];
	cvta.to.global.u64 	%rd1, %rd4;
	mov.u32 	%r1, %tid.x;
	mov.u32 	%r37, %ctaid.x;
	shl.b32 	%r38, %r37, 14;
	or.b32  	%r2, %r38, %r1;
	setp.ne.s32 	%p1, %r2, 0;
	@%p1 bra 	$L__BB2_2;
	mov.b32 	%r39, 0;
	st.global.u32 	[%rd1], %r39;
$L__BB2_2:
	setp.ne.s32 	%p2, %r1, 0;
	@%p2 bra 	$L__BB2_4;
	mov.b32 	%r40, 0;
	st.shared.u32 	[_ZZ10sumKernel3ILi1024ELi16EEvP4int4PiiE5sdata], %r40;
$L__BB2_4:
	setp.ge.u32 	%p3, %r2, %r36;
	cvta.to.global.u64 	%rd5, %rd3;
	mul.wide.u32 	%rd6, %r2, 16;
	add.s64 	%rd2, %rd5, %rd6;
	mov.b32 	%r182, 0;
	@%p3 bra 	$L__BB2_6;
	ld.global.v4.u32 	{%r42, %r43, %r44, %r45}, [%rd2];
	add.s32 	%r46, %r43, %r42;
	add.s32 	%r47, %r46, %r44;
	add.s32 	%r182, %r47, %r45;
$L__BB2_6:
	add.s32 	%r48, %r2, 1024;
	setp.ge.u32 	%p4, %r48, %r36;
	@%p4 bra 	$L__BB2_8;
	ld.global.v4.u32 	{%r49, %r50, %r51, %r52}, [%rd2+16384];
	add.s32 	%r53, %r49, %r182;
	add.s32 	%r54, %r53, %r50;
	add.s32 	%r55, %r54, %r51;
	add.s32 	%r182, %r55, %r52;
$L__BB2_8:
	add.s32 	%r56, %r2, 2048;
	setp.ge.u32 	%p5, %r56, %r36;
	@%p5 bra 	$L__BB2_10;
	ld.global.v4.u32 	{%r57, %r58, %r59, %r60}, [%rd2+32768];
	add.s32 	%r61, %r57, %r182;
	add.s32 	%r62, %r61, %r58;
	add.s32 	%r63, %r62, %r59;
	add.s32 	%r182, %r63, %r60;
$L__BB2_10:
	add.s32 	%r64, %r2, 3072;
	setp.ge.u32 	%p6, %r64, %r36;
	@%p6 bra 	$L__BB2_12;
	ld.global.v4.u32 	{%r65, %r66, %r67, %r68}, [%rd2+49152];
	add.s32 	%r69, %r65, %r182;
	add.s32 	%r70, %r69, %r66;
	add.s32 	%r71, %r70, %r67;
	add.s32 	%r182, %r71, %r68;
$L__BB2_12:
	add.s32 	%r72, %r2, 4096;
	setp.ge.u32 	%p7, %r72, %r36;
	@%p7 bra 	$L__BB2_14;
	ld.global.v4.u32 	{%r73, %r74, %r75, %r76}, [%rd2+65536];
	add.s32 	%r77, %r73, %r182;
	add.s32 	%r78, %r77, %r74;
	add.s32 	%r79, %r78, %r75;
	add.s32 	%r182, %r79, %r76;
$L__BB2_14:
	add.s32 	%r80, %r2, 5120;
	setp.ge.u32 	%p8, %r80, %r36;
	@%p8 bra 	$L__BB2_16;
	ld.global.v4.u32 	{%r81, %r82, %r83, %r84}, [%rd2+81920];
	add.s32 	%r85, %r81, %r182;
	add.s32 	%r86, %r85, %r82;
	add.s32 	%r87, %r86, %r83;
	add.s32 	%r182, %r87, %r84;
$L__BB2_16:
	add.s32 	%r88, %r2, 6144;
	setp.ge.u32 	%p9, %r88, %r36;
	@%p9 bra 	$L__BB2_18;
	ld.global.v4.u32 	{%r89, %r90, %r91, %r92}, [%rd2+98304];
	add.s32 	%r93, %r89, %r182;
	add.s32 	%r94, %r93, %r90;
	add.s32 	%r95, %r94, %r91;
	add.s32 	%r182, %r95, %r92;
$L__BB2_18:
	add.s32 	%r96, %r2, 7168;
	setp.ge.u32 	%p10, %r96, %r36;
	@%p10 bra 	$L__BB2_20;
	ld.global.v4.u32 	{%r97, %r98, %r99, %r100}, [%rd2+114688];
	add.s32 	%r101, %r97, %r182;
	add.s32 	%r102, %r101, %r98;
	add.s32 	%r103, %r102, %r99;
	add.s32 	%r182, %r103, %r100;
$L__BB2_20:
	add.s32 	%r104, %r2, 8192;
	setp.ge.u32 	%p11, %r104, %r36;
	@%p11 bra 	$L__BB2_22;
	ld.global.v4.u32 	{%r105, %r106, %r107, %r108}, [%rd2+131072];
	add.s32 	%r109, %r105, %r182;
	add.s32 	%r110, %r109, %r106;
	add.s32 	%r111, %r110, %r107;
	add.s32 	%r182, %r111, %r108;
$L__BB2_22:
	add.s32 	%r112, %r2, 9216;
	setp.ge.u32 	%p12, %r112, %r36;
	@%p12 bra 	$L__BB2_24;
	ld.global.v4.u32 	{%r113, %r114, %r115, %r116}, [%rd2+147456];
	add.s32 	%r117, %r113, %r182;
	add.s32 	%r118, %r117, %r114;
	add.s32 	%r119, %r118, %r115;
	add.s32 	%r182, %r119, %r116;
$L__BB2_24:
	add.s32 	%r120, %r2, 10240;
	setp.ge.u32 	%p13, %r120, %r36;
	@%p13 bra 	$L__BB2_26;
	ld.global.v4.u32 	{%r121, %r122, %r123, %r124}, [%rd2+163840];
	add.s32 	%r125, %r121, %r182;
	add.s32 	%r126, %r125, %r122;
	add.s32 	%r127, %r126, %r123;
	add.s32 	%r182, %r127, %r124;
$L__BB2_26:
	add.s32 	%r128, %r2, 11264;
	setp.ge.u32 	%p14, %r128, %r36;
	@%p14 bra 	$L__BB2_28;
	ld.global.v4.u32 	{%r129, %r130, %r131, %r132}, [%rd2+180224];
	add.s32 	%r133, %r129, %r182;
	add.s32 	%r134, %r133, %r130;
	add.s32 	%r135, %r134, %r131;
	add.s32 	%r182, %r135, %r132;
$L__BB2_28:
	add.s32 	%r136, %r2, 12288;
	setp.ge.u32 	%p15, %r136, %r36;
	@%p15 bra 	$L__BB2_30;
	ld.global.v4.u32 	{%r137, %r138, %r139, %r140}, [%rd2+196608];
	add.s32 	%r141, %r137, %r182;
	add.s32 	%r142, %r141, %r138;
	add.s32 	%r143, %r142, %r139;
	add.s32 	%r182, %r143, %r140;
$L__BB2_30:
	add.s32 	%r144, %r2, 13312;
	setp.ge.u32 	%p16, %r144, %r36;
	@%p16 bra 	$L__BB2_32;
	ld.global.v4.u32 	{%r145, %r146, %r147, %r148}, [%rd2+212992];
	add.s32 	%r149, %r145, %r182;
	add.s32 	%r150, %r149, %r146;
	add.s32 	%r151, %r150, %r147;
	add.s32 	%r182, %r151, %r148;
$L__BB2_32:
	add.s32 	%r152, %r2, 14336;
	setp.ge.u32 	%p17, %r152, %r36;
	@%p17 bra 	$L__BB2_34;
	ld.global.v4.u32 	{%r153, %r154, %r155, %r156}, [%rd2+229376];
	add.s32 	%r157, %r153, %r182;
	add.s32 	%r158, %r157, %r154;
	add.s32 	%r159, %r158, %r155;
	add.s32 	%r182, %r159, %r156;
$L__BB2_34:
	add.s32 	%r160, %r2, 15360;
	setp.ge.u32 	%p18, %r160, %r36;
	@%p18 bra 	$L__BB2_36;
	ld.global.v4.u32 	{%r161, %r162, %r163, %r164}, [%rd2+245760];
	add.s32 	%r165, %r161, %r182;
	add.s32 	%r166, %r165, %r162;
	add.s32 	%r167, %r166, %r163;
	add.s32 	%r182, %r167, %r164;
$L__BB2_36:
	shfl.sync.down.b32	%r168|%p19, %r182, 16, 31, -1;
	add.s32 	%r169, %r168, %r182;
	shfl.sync.down.b32	%r170|%p20, %r169, 8, 31, -1;
	add.s32 	%r171, %r170, %r169;
	shfl.sync.down.b32	%r172|%p21, %r171, 4, 31, -1;
	add.s32 	%r173, %r172, %r171;
	shfl.sync.down.b32	%r174|%p22, %r173, 2, 31, -1;
	add.s32 	%r175, %r174, %r173;
	shfl.sync.down.b32	%r176|%p23, %r175, 1, 31, -1;
	add.s32 	%r35, %r176, %r175;
	bar.sync 	0;
	and.b32  	%r177, %r1, 31;
	setp.ne.s32 	%p24, %r177, 0;
	@%p24 bra 	$L__BB2_38;
	atom.shared.add.u32 	%r178, [_ZZ10sumKernel3ILi1024ELi16EEvP4int4PiiE5sdata], %r35;
$L__BB2_38:
	setp.ne.s32 	%p25, %r1, 0;
	bar.sync 	0;
	@%p25 bra 	$L__BB2_40;
	ld.shared.u32 	%r179, [_ZZ10sumKernel3ILi1024ELi16EEvP4int4PiiE5sdata];
	atom.global.add.u32 	%r180, [%rd1], %r179;
$L__BB2_40:
	ret;

}
	// .globl	_Z12warmupKernelv
.visible .entry _Z12warmupKernelv()
{


	ret;

}
	// .globl	_ZN3cub18CUB_300001_SM_10006detail11EmptyKernelIvEEvv
.visible .entry _ZN3cub18CUB_300001_SM_10006detail11EmptyKernelIvEEvv()
{


	ret;

}
	// .globl	_ZN3cub18CUB_300001_SM_10006detail6reduce28DeviceReduceSingleTileKernelINS2_10policy_hubIijN4cuda3std3__44plusIvEEE10Policy1000EPiSC_jS9_iiNS7_10__identityEEEvT0_T1_T2_T3_T4_T6_
.visible .entry _ZN3cub18CUB_300001_SM_10006detail6reduce28DeviceReduceSingleTileKernelINS2_10policy_hubIijN4cuda3std3__44plusIvEEE10Policy1000EPiSC_jS9_iiNS7_10__identityEEEvT0_T1_T2_T3_T4_T6_(
	.param .u64 .ptr .align 1 _ZN3cub18CUB_300001_SM_10006detail6reduce28DeviceReduceSingleTileKernelINS2_10policy_hubIijN4cuda3std3__44plusIvEEE10Policy1000EPiSC_jS9_iiNS7_10__identityEEEvT0_T1_T2_T3_T4_T6__param_0,
	.param .u64 .ptr .align 1 _ZN3cub18CUB_300001_SM_10006detail6reduce28DeviceReduceSingleTileKernelINS2_10policy_hubIijN4cuda3std3__44plusIvEEE10Policy1000EPiSC_jS9_iiNS7_10__identityEEEvT0_T1_T2_T3_T4_T6__param_1,
	.param .u32 _ZN3cub18CUB_300001_SM_10006detail6reduce28DeviceReduceSingleTileKernelINS2_10policy_hubIijN4cuda3std3__44plusIvEEE10Policy1000EPiSC_jS9_iiNS7_10__identityEEEvT0_T1_T2_T3_T4_T6__param_2,
	.param .align 1 .b8 _ZN3cub18CUB_300001_SM_10006detail6reduce28DeviceReduceSingleTileKernelINS2_10policy_hubIijN4cuda3std3__44plusIvEEE10Policy1000EPiSC_jS9_iiNS7_10__identityEEEvT0_T1_T2_T3_T4_T6__param_3[1],
	.param .u32 _ZN3cub18CUB_300001_SM_10006detail6reduce28DeviceReduceSingleTileKernelINS2_10policy_hubIijN4cuda3std3__44plusIvEEE10Policy1000EPiSC_jS9_iiNS7_10__identityEEEvT0_T1_T2_T3_T4_T6__param_4,
	.param .align 1 .b8 _ZN3cub18CUB_300001_SM_10006detail6reduce28DeviceReduceSingleTileKernelINS2_10policy_hubIijN4cuda3std3__44plusIvEEE10Policy1000EPiSC_jS9_iiNS7_10__identityEEEvT0_T1_T2_T3_T4_T6__param_5[1]
)
.maxntid 256
.minnctapersm 1
{
	.reg .pred 	%p<77>;
	.reg .b32 	%r<583>;
	.reg .b64 	%rd<122>;
	// demoted variable
	.shared .align 4 .b8 _ZZN3cub18CUB_300001_SM_10006detail6reduce28DeviceReduceSingleTileKernelINS2_10policy_hubIijN4cuda3std3__44plusIvEEE10Policy1000EPiSC_jS9_iiNS7_10__identityEEEvT0_T1_T2_T3_T4_T6_E12temp_storage[44];
	ld.param.u64 	%rd15, [_ZN3cub18CUB_300001_SM_10006detail6reduce28DeviceReduceSingleTileKernelINS2_10policy_hubIijN4cuda3std3__44plusIvEEE10Policy1000EPiSC_jS9_iiNS7_10__identityEEEvT0_T1_T2_T3_T4_T6__param_0];
	ld.param.u64 	%rd16, [_ZN3cub18CUB_300001_SM_10006detail6reduce28DeviceReduceSingleTileKernelINS2_10policy_hubIijN4cuda3std3__44plusIvEEE10Policy1000EPiSC_jS9_iiNS7_10__identityEEEvT0_T1_T2_T3_T4_T6__param_1];
	ld.param.u32 	%r123, [_ZN3cub18CUB_300001_SM_10006detail6reduce28DeviceReduceSingleTileKernelINS2_10policy_hubIijN4cuda3std3__44plusIvEEE10Policy1000EPiSC_jS9_iiNS7_10__identityEEEvT0_T1_T2_T3_T4_T6__param_2];
	ld.param.u32 	%r124, [_ZN3cub18CUB_300001_SM_10006detail6reduce28DeviceReduceSingleTileKernelINS2_10policy_hubIijN4cuda3std3__44plusIvEEE10Policy1000EPiSC_jS9_iiNS7_10__identityEEEvT0_T1_T2_T3_T4_T6__param_4];
	cvta.to.global.u64 	%rd1, %rd16;
	setp.ne.s32 	%p1, %r123, 0;
	@%p1 bra 	$L__BB5_3;
	mov.u32 	%r529, %tid.x;
	setp.ne.s32 	%p76, %r529, 0;
	@%p76 bra 	$L__BB5_76;
	st.global.u32 	[%rd1], %r124;
	bra.uni 	$L__BB5_76;
$L__BB5_3:
	and.b64  	%rd17, %rd15, 15;
	setp.ne.s64 	%p2, %rd17, 0;
	@%p2 bra 	$L__BB5_39;
	setp.gt.u32 	%p39, %r123, 4095;
	@%p39 bra 	$L__BB5_23;
	mov.u32 	%r1, %tid.x;
	setp.ge.u32 	%p51, %r1, %r123;
	mov.b32 	%r540, 0;
	mov.u32 	%r535, %r1;
	@%p51 bra 	$L__BB5_7;
	mul.wide.u32 	%rd110, %r1, 4;
	add.s64 	%rd109, %rd15, %rd110;
	// begin inline asm
	ld.global.nc.u32 %r540, [%rd109];
	// end inline asm
	add.s32 	%r535, %r1, 256;
$L__BB5_7:
	setp.ge.u32 	%p52, %r535, %r123;
	@%p52 bra 	$L__BB5_14;
	not.b32 	%r432, %r535;
	add.s32 	%r6, %r123, %r432;
	and.b32  	%r433, %r6, 768;
	setp.eq.s32 	%p53, %r433, 768;
	@%p53 bra 	$L__BB5_11;
	mul.wide.u32 	%rd111, %r535, 4;
	add.s64 	%rd118, %rd15, %rd111;
	shr.u32 	%r434, %r6, 8;
	add.s32 	%r435, %r434, 1;
	and.b32  	%r436, %r435, 3;
	neg.s32 	%r532, %r436;
$L__BB5_10:
	.pragma "nounroll";
	// begin inline asm
	ld.global.nc.u32 %r437, [%rd118];
	// end inline asm
	add.s32 	%r540, %r437, %r540;
	add.s32 	%r535, %r535, 256;
	add.s64 	%rd118, %rd118, 1024;
	add.s32 	%r532, %r532, 1;
	setp.ne.s32 	%p54, %r532, 0;
	@%p54 bra 	$L__BB5_10;
$L__BB5_11:
	setp.lt.u32 	%p55, %r6, 768;
	@%p55 bra 	$L__BB5_14;
	mul.wide.u32 	%rd113, %r535, 4;
	add.s64 	%rd119, %rd15, %rd113;
$L__BB5_13:
	// begin inline asm
	ld.global.nc.u32 %r438, [%rd119];
	// end inline asm
	add.s32 	%r442, %r438, %r540;
	add.s64 	%rd115, %rd119, 1024;
	// begin inline asm
	ld.global.nc.u32 %r439, [%rd115];
	// end inline asm
	add.s32 	%r443, %r439, %r442;
	add.s64 	%rd116, %rd119, 2048;
	// begin inline asm
	ld.global.nc.u32 %r440, [%rd116];
	// end inline asm
	add.s32 	%r444, %r440, %r443;
	add.s64 	%rd117, %rd119, 3072;
	// begin inline asm
	ld.global.nc.u32 %r441, [%rd117];
	// end inline asm
	add.s32 	%r540, %r441, %r444;
	add.s32 	%r535, %r535, 1024;
	add.s64 	%rd119, %rd119, 4096;
	setp.lt.s32 	%p56, %r535, %r123;
	@%p56 bra 	$L__BB5_13;
$L__BB5_14:
	setp.lt.u32 	%p57, %r123, 256;
	@%p57 bra 	$L__BB5_19;
	// begin inline asm
	mov.u32 %r508, %laneid;
	// end inline asm
	mov.b32 	%r509, -1;
	redux.sync.add.s32 %r582, %r540, %r509;
	setp.ne.s32 	%p73, %r508, 0;
	@%p73 bra 	$L__BB5_17;
	shr.u32 	%r510, %r1, 3;
	and.b32  	%r511, %r510, 124;
	mov.u32 	%r512, _ZZN3cub18CUB_300001_SM_10006detail6reduce28DeviceReduceSingleTileKernelINS2_10policy_hubIijN4cuda3std3__44plusIvEEE10Policy1000EPiSC_jS9_iiNS7_10__identityEEEvT0_T1_T2_T3_T4_T6_E12temp_storage;
	add.s32 	%r513, %r512, %r511;
	st.shared.u32 	[%r513+8], %r582;
$L__BB5_17:
	bar.sync 	0;
	setp.ne.s32 	%p74, %r1, 0;
	@%p74 bra 	$L__BB5_74;
	ld.shared.u32 	%r514, [_ZZN3cub18CUB_300001_SM_10006detail6reduce28DeviceReduceSingleTileKernelINS2_10policy_hubIijN4cuda3std3__44plusIvEEE10Policy1000EPiSC_jS9_iiNS7_10__identityEEEvT0_T1_T2_T3_T4_T6_E12temp_storage+12];
	add.s32 	%r515, %r514, %r582;
	ld.shared.u32 	%r516, [_ZZN3cub18CUB_300001_SM_10006detail6reduce28DeviceReduceSingleTileKernelINS2_10policy_hubIijN4cuda3std3__44plusIvEEE10Policy1000EPiSC_jS9_iiNS7_10__identityEEEvT0_T1_T2_T3_T4_T6_E12temp_storage+16];
	add.s32 	%r517, %r515, %r516;
	ld.shared.u32 	%r518, [_ZZN3cub18CUB_300001_SM_10006detail6reduce28DeviceReduceSingleTileKernelINS2_10policy_hubIijN4cuda3std3__44plusIvEEE10Policy1000EPiSC_jS9_iiNS7_10__identityEEEvT0_T1_T2_T3_T4_T6_E12temp_storage+20];
	add.s32 	%r519, %r517, %r518;
	ld.shared.u32 	%r520, [_ZZN3cub18CUB_300001_SM_10006detail6reduce28DeviceReduceSingleTileKernelINS2_10policy_hubIijN4cuda3std3__44plusIvEEE10Policy1000EPiSC_jS9_iiNS7_10__identityEEEvT0_T1_T2_T3_T4_T6_E12temp_storage+24];
	add.s32 	%r521, %r519, %r520;
	ld.shared.u32 	%r522, [_ZZN3cub18CUB_300001_SM_10006detail6reduce28DeviceReduceSingleTileKernelINS2_10policy_hubIijN4cuda3std3__44plusIvEEE10Policy1000EPiSC_jS9_iiNS7_10__identityEEEvT0_T1_T2_T3_T4_T6_E12temp_storage+28];
	add.s32 	%r523, %r521, %r522;
	ld.shared.u32 	%r524, [_ZZN3cub18CUB_300001_SM_10006detail6reduce28DeviceReduceSingleTileKernelINS2_10policy_hubIijN4cuda3std3__44plusIvEEE10Policy1000EPiSC_jS9_iiNS7_10__identityEEEvT0_T1_T2_T3_T4_T6_E12temp_storage+32];
	add.s32 	%r525, %r523, %r524;
	ld.shared.u32 	%r526, [_ZZN3cub18CUB_300001_SM_10006detail6reduce28DeviceReduceSingleTileKernelINS2_10policy_hubIijN4cuda3std3__44plusIvEEE10Policy1000EPiSC_jS9_iiNS7_10__identityEEEvT0_T1_T2_T3_T4_T6_E12temp_storage+36];
	add.s32 	%r582, %r525, %r526;
	bra.uni 	$L__BB5_74;
$L__BB5_19:
	// begin inline asm
	mov.u32 %r445, %laneid;
	// end inline asm
	and.b32  	%r471, %r1, 992;
	add.s32 	%r472, %r471, 32;
	setp.gt.u32 	%p58, %r472, %r123;
	not.b32 	%r473, %r471;
	add.s32 	%r474, %r123, %r473;
	selp.b32 	%r469, %r474, 31, %p58;
	mov.b32 	%r448, 1;
	mov.b32 	%r470, -1;
	// begin inline asm
	shfl.sync.down.b32 %r446, %r540, %r448, %r469, %r470;
	// end inline asm
	setp.lt.s32 	%p59, %r445, %r469;
	selp.b32 	%r475, %r446, 0, %p59;
	add.s32 	%r452, %r475, %r540;
	mov.b32 	%r453, 2;
	// begin inline asm
	shfl.sync.down.b32 %r451, %r452, %r453, %r469, %r470;
	// end inline asm
	add.s32 	%r476, %r445, 2;
	setp.gt.s32 	%p60, %r476, %r469;
	selp.b32 	%r477, 0, %r451, %p60;
	add.s32 	%r457, %r452, %r477;
	mov.b32 	%r458, 4;
	// begin inline asm
	shfl.sync.down.b32 %r456, %r457, %r458, %r469, %r470;
	// end inline asm
	add.s32 	%r478, %r445, 4;
	setp.gt.s32 	%p61, %r478, %r469;
	selp.b32 	%r479, 0, %r456, %p61;
	add.s32 	%r462, %r457, %r479;
	mov.b32 	%r463, 8;
	// begin inline asm
	shfl.sync.down.b32 %r461, %r462, %r463, %r469, %r470;
	// end inline asm
	add.s32 	%r480, %r445, 8;
	setp.gt.s32 	%p62, %r480, %r469;
	selp.b32 	%r481, 0, %r461, %p62;
	add.s32 	%r467, %r462, %r481;
	mov.b32 	%r468, 16;
	// begin inline asm
	shfl.sync.down.b32 %r466, %r467, %r468, %r469, %r470;
	// end inline asm
	add.s32 	%r482, %r445, 16;
	setp.gt.s32 	%p63, %r482, %r469;
	selp.b32 	%r483, 0, %r466, %p63;
	add.s32 	%r582, %r467, %r483;
	setp.ne.s32 	%p64, %r445, 0;
	@%p64 bra 	$L__BB5_21;
	shr.u32 	%r484, %r1, 3;
	and.b32  	%r485, %r484, 124;
	mov.u32 	%r486, _ZZN3cub18CUB_300001_SM_10006detail6reduce28DeviceReduceSingleTileKernelINS2_10policy_hubIijN4cuda3std3__44plusIvEEE10Policy1000EPiSC_jS9_iiNS7_10__identityEEEvT0_T1_T2_T3_T4_T6_E12temp_storage;
	add.s32 	%r487, %r486, %r485;
	st.shared.u32 	[%r487+8], %r582;
$L__BB5_21:
	bar.sync 	0;
	setp.ne.s32 	%p65, %r1, 0;
	@%p65 bra 	$L__BB5_74;
	setp.gt.u32 	%p66, %r123, 32;
	ld.shared.u32 	%r488, [_ZZN3cub18CUB_300001_SM_10006detail6reduce28DeviceReduceSingleTileKernelINS2_10policy_hubIijN4cuda3std3__44plusIvEEE10Policy1000EPiSC_jS9_iiNS7_10__identityEEEvT0_T1_T2_T3_T4_T6_E12temp_storage+12];
	selp.b32 	%r489, %r488, 0, %p66;
	add.s32 	%r490, %r489, %r582;
	setp.gt.u32 	%p67, %r123, 64;
	ld.shared.u32 	%r491, [_ZZN3cub18CUB_300001_SM_10006detail6reduce28DeviceReduceSingleTileKernelINS2_10policy_hubIijN4cuda3std3__44plusIvEEE10Policy1000EPiSC_jS9_iiNS7_10__identityEEEvT0_T1_T2_T3_T4_T6_E12temp_storage+16];
	selp.b32 	%r492, %r491, 0, %p67;
	add.s32 	%r493, %r490, %r492;
	setp.gt.u32 	%p68, %r123, 96;
	ld.shared.u32 	%r494, [_ZZN3cub18CUB_300001_SM_10006detail6reduce28DeviceReduceSingleTileKernelINS2_10policy_hubIijN4cuda3std3__44plusIvEEE10Policy1000EPiSC_jS9_iiNS7_10__identityEEEvT0_T1_T2_T3_T4_T6_E12temp_storage+20];
	selp.b32 	%r495, %r494, 0, %p68;
	add.s32 	%r496, %r493, %r495;
	setp.gt.u32 	%p69, %r123, 128;
	ld.shared.u32 	%r497, [_ZZN3cub18CUB_300001_SM_10006detail6reduce28DeviceReduceSingleTileKernelINS2_10policy_hubIijN4cuda3std3__44plusIvEEE10Policy1000EPiSC_jS9_iiNS7_10__identityEEEvT0_T1_T2_T3_T4_T6_E12temp_storage+24];
	selp.b32 	%r498, %r497, 0, %p69;
	add.s32 	%r499, %r496, %r498;
	setp.gt.u32 	%p70, %r123, 160;
	ld.shared.u32 	%r500, [_ZZN3cub18CUB_300001_SM_10006detail6reduce28DeviceReduceSingleTileKernelINS2_10policy_hubIijN4cuda3std3__44plusIvEEE10Policy1000EPiSC_jS9_iiNS7_10__identityEEEvT0_T1_T2_T3_T4_T6_E12temp_storage+28];
	selp.b32 	%r501, %r500, 0, %p70;
	add.s32 	%r502, %r499, %r501;
	setp.gt.u32 	%p71, %r123, 192;
	ld.shared.u32 	%r503, [_ZZN3cub18CUB_300001_SM_10006detail6reduce28DeviceReduceSingleTileKernelINS2_10policy_hubIijN4cuda3std3__44plusIvEEE10Policy1000EPiSC_jS9_iiNS7_10__identityEEEvT0_T1_T2_T3_T4_T6_E12temp_storage+32];
	selp.b32 	%r504, %r503, 0, %p71;
	add.s32 	%r505, %r502, %r504;
	setp.gt.u32 	%p72, %r123, 224;
	ld.shared.u32 	%r506, [_ZZN3cub18CUB_300001_SM_10006detail6reduce28DeviceReduceSingleTileKernelINS2_10policy_hubIijN4cuda3std3__44plusIvEEE10Policy1000EPiSC_jS9_iiNS7_10__identityEEEvT0_T1_T2_T3_T4_T6_E12temp_storage+36];
	selp.b32 	%r507, %r506, 0, %p72;
	add.s32 	%r582, %r505, %r507;
	bra.uni 	$L__BB5_74;
$L__BB5_23:
	mov.u32 	%r26, %tid.x;
	shl.b32 	%r27, %r26, 2;
	mul.wide.u32 	%rd85, %r27, 4;
	add.s64 	%rd75, %rd15, %rd85;
	// begin inline asm
	ld.global.nc.v2.u64 {%rd73, %rd74}, [%rd75];
	// end inline asm
	mov.b64 	{%r327, %r328}, %rd74;
	mov.b64 	{%r329, %r330}, %rd73;
	add.s64 	%rd78, %rd75, 4096;
	// begin inline asm
	ld.global.nc.v2.u64 {%rd76, %rd77}, [%rd78];
	// end inline asm
	mov.b64 	{%r331, %r332}, %rd77;
	mov.b64 	{%r333, %r334}, %rd76;
	add.s64 	%rd81, %rd75, 8192;
	// begin inline asm
	ld.global.nc.v2.u64 {%rd79, %rd80}, [%rd81];
	// end inline asm
	mov.b64 	{%r335, %r336}, %rd80;
	mov.b64 	{%r337, %r338}, %rd79;
	add.s64 	%rd84, %rd75, 12288;
	// begin inline asm
	ld.global.nc.v2.u64 {%rd82, %rd83}, [%rd84];
	// end inline asm
	mov.b64 	{%r339, %r340}, %rd83;
	mov.b64 	{%r341, %r342}, %rd82;
	add.s32 	%r343, %r330, %r329;
	add.s32 	%r344, %r327, %r343;
	add.s32 	%r345, %r328, %r344;
	add.s32 	%r346, %r333, %r345;
	add.s32 	%r347, %r334, %r346;
	add.s32 	%r348, %r331, %r347;
	add.s32 	%r349, %r332, %r348;
	add.s32 	%r350, %r337, %r349;
	add.s32 	%r351, %r338, %r350;
	add.s32 	%r352, %r335, %r351;
	add.s32 	%r353, %r336, %r352;
	add.s32 	%r354, %r341, %r353;
	add.s32 	%r355, %r342, %r354;
	add.s32 	%r356, %r339, %r355;
	add.s32 	%r555, %r340, %r356;
	add.s32 	%r29, %r123, -4096;
	setp.lt.u32 	%p40, %r29, 4096;
	mov.b32 	%r544, 4096;
	@%p40 bra 	$L__BB5_27;
	mov.b32 	%r544, 4096;
$L__BB5_25:
	add.s32 	%r358, %r544, %r27;
	mul.wide.u32 	%rd98, %r358, 4;
	add.s64 	%rd88, %rd15, %rd98;
	// begin inline asm
	ld.global.nc.v2.u64 {%rd86, %rd87}, [%rd88];
	// end inline asm
	mov.b64 	{%r359, %r360}, %rd87;
	mov.b64 	{%r361, %r362}, %rd86;
	add.s64 	%rd91, %rd88, 4096;
	// begin inline asm
	ld.global.nc.v2.u64 {%rd89, %rd90}, [%rd91];
	// end inline asm
	mov.b64 	{%r363, %r364}, %rd90;
	mov.b64 	{%r365, %r366}, %rd89;
	add.s64 	%rd94, %rd88, 8192;
	// begin inline asm
	ld.global.nc.v2.u64 {%rd92, %rd93}, [%rd94];
	// end inline asm
	mov.b64 	{%r367, %r368}, %rd93;
	mov.b64 	{%r369, %r370}, %rd92;
	add.s64 	%rd97, %rd88, 12288;
	// begin inline asm
	ld.global.nc.v2.u64 {%rd95, %rd96}, [%rd97];
	// end inline asm
	mov.b64 	{%r371, %r372}, %rd96;
	mov.b64 	{%r373, %r374}, %rd95;
	add.s32 	%r375, %r361, %r555;
	add.s32 	%r376, %r362, %r375;
	add.s32 	%r377, %r359, %r376;
	add.s32 	%r378, %r360, %r377;
	add.s32 	%r379, %r365, %r378;
	add.s32 	%r380, %r366, %r379;
	add.s32 	%r381, %r363, %r380;
	add.s32 	%r382, %r364, %r381;
	add.s32 	%r383, %r369, %r382;
	add.s32 	%r384, %r370, %r383;
	add.s32 	%r385, %r367, %r384;
	add.s32 	%r386, %r368, %r385;
	add.s32 	%r387, %r373, %r386;
	add.s32 	%r388, %r374, %r387;
	add.s32 	%r389, %r371, %r388;
	add.s32 	%r555, %r372, %r389;
	sub.s32 	%r390, %r123, %r544;
	setp.lt.u32 	%p41, %r390, 4096;
	@%p41 bra 	$L__BB5_35;
	add.s32 	%r544, %r544, 4096;
	setp.le.u32 	%p42, %r544, %r29;
	@%p42 bra 	$L__BB5_25;
$L__BB5_27:
	setp.le.u32 	%p43, %r123, %r544;
	@%p43 bra 	$L__BB5_35;
	sub.s32 	%r36, %r123, %r544;
	setp.ge.s32 	%p44, %r26, %r36;
	@%p44 bra 	$L__BB5_35;
	not.b32 	%r392, %r26;
	add.s32 	%r393, %r123, %r392;
	sub.s32 	%r37, %r393, %r544;
	and.b32  	%r394, %r37, 768;
	setp.eq.s32 	%p45, %r394, 768;
	mov.u32 	%r549, %r26;
	@%p45 bra 	$L__BB5_32;
	add.s32 	%r546, %r26, %r544;
	shr.u32 	%r395, %r37, 8;
	add.s32 	%r396, %r395, 1;
	and.b32  	%r397, %r396, 3;
	neg.s32 	%r545, %r397;
	mov.u32 	%r549, %r26;
$L__BB5_31:
	.pragma "nounroll";
	mul.wide.u32 	%rd100, %r546, 4;
	add.s64 	%rd99, %rd15, %rd100;
	// begin inline asm
	ld.global.nc.u32 %r398, [%rd99];
	// end inline asm
	add.s32 	%r555, %r398, %r555;
	add.s32 	%r549, %r549, 256;
	add.s32 	%r546, %r546, 256;
	add.s32 	%r545, %r545, 1;
	setp.ne.s32 	%p46, %r545, 0;
	@%p46 bra 	$L__BB5_31;
$L__BB5_32:
	setp.lt.u32 	%p47, %r37, 768;
	@%p47 bra 	$L__BB5_35;
	add.s32 	%r553, %r549, 512;
	add.s32 	%r552, %r549, %r544;
$L__BB5_34:
	mul.wide.u32 	%rd105, %r552, 4;
	add.s64 	%rd101, %rd15, %rd105;
	// begin inline asm
	ld.global.nc.u32 %r399, [%rd101];
	// end inline asm
	add.s32 	%r403, %r399, %r555;
	add.s32 	%r404, %r552, 256;
	mul.wide.u32 	%rd106, %r404, 4;
	add.s64 	%rd102, %rd15, %rd106;
	// begin inline asm
	ld.global.nc.u32 %r400, [%rd102];
	// end inline asm
	add.s32 	%r405, %r400, %r403;
	add.s32 	%r406, %r552, 512;
	mul.wide.u32 	%rd107, %r406, 4;
	add.s64 	%rd103, %rd15, %rd107;
	// begin inline asm
	ld.global.nc.u32 %r401, [%rd103];
	// end inline asm
	add.s32 	%r407, %r401, %r405;
	add.s32 	%r408, %r552, 768;
	mul.wide.u32 	%rd108, %r408, 4;
	add.s64 	%rd104, %rd15, %rd108;
	// begin inline asm
	ld.global.nc.u32 %r402, [%rd104];
	// end inline asm
	add.s32 	%r555, %r402, %r407;
	add.s32 	%r57, %r553, 1024;
	add.s32 	%r409, %r553, 512;
	add.s32 	%r552, %r552, 1024;
	setp.lt.s32 	%p48, %r409, %r36;
	mov.u32 	%r553, %r57;
	@%p48 bra 	$L__BB5_34;
$L__BB5_35:
	// begin inline asm
	mov.u32 %r410, %laneid;
	// end inline asm
	mov.b32 	%r411, -1;
	redux.sync.add.s32 %r582, %r555, %r411;
	setp.ne.s32 	%p49, %r410, 0;
	@%p49 bra 	$L__BB5_37;
	shr.u32 	%r412, %r26, 3;
	and.b32  	%r413, %r412, 124;
	mov.u32 	%r414, _ZZN3cub18CUB_300001_SM_10006detail6reduce28DeviceReduceSingleTileKernelINS2_10policy_hubIijN4cuda3std3__44plusIvEEE10Policy1000EPiSC_jS9_iiNS7_10__identityEEEvT0_T1_T2_T3_T4_T6_E12temp_storage;
	add.s32 	%r415, %r414, %r413;
	st.shared.u32 	[%r415+8], %r582;
$L__BB5_37:
	bar.sync 	0;
	setp.ne.s32 	%p50, %r26, 0;
	@%p50 bra 	$L__BB5_74;
	ld.shared.u32 	%r416, [_ZZN3cub18CUB_300001_SM_10006detail6reduce28DeviceReduceSingleTileKernelINS2_10policy_hubIijN4cuda3std3__44plusIvEEE10Policy1000EPiSC_jS9_iiNS7_10__identityEEEvT0_T1_T2_T3_T4_T6_E12temp_storage+12];
	add.s32 	%r417, %r416, %r582;
	ld.shared.u32 	%r418, [_ZZN3cub18CUB_300001_SM_10006detail6reduce28DeviceReduceSingleTileKernelINS2_10policy_hubIijN4cuda3std3__44plusIvEEE10Policy1000EPiSC_jS9_iiNS7_10__identityEEEvT0_T1_T2_T3_T4_T6_E12temp_storage+16];
	add.s32 	%r419, %r417, %r418;
	ld.shared.u32 	%r420, [_ZZN3cub18CUB_300001_SM_10006detail6reduce28DeviceReduceSingleTileKernelINS2_10policy_hubIijN4cuda3std3__44plusIvEEE10Policy1000EPiSC_jS9_iiNS7_10__identityEEEvT0_T1_T2_T3_T4_T6_E12temp_storage+20];
	add.s32 	%r421, %r419, %r420;
	ld.shared.u32 	%r422, [_ZZN3cub18CUB_300001_SM_10006detail6reduce28DeviceReduceSingleTileKernelINS2_10policy_hubIijN4cuda3std3__44plusIvEEE10Policy1000EPiSC_jS9_iiNS7_10__identityEEEvT0_T1_T2_T3_T4_T6_E12temp_storage+24];
	add.s32 	%r423, %r421, %r422;
	ld.shared.u32 	%r424, [_ZZN3cub18CUB_300001_SM_10006detail6reduce28DeviceReduceSingleTileKernelINS2_10policy_hubIijN4cuda3std3__44plusIvEEE10Policy1000EPiSC_jS9_iiNS7_10__identityEEEvT0_T1_T2_T3_T4_T6_E12temp_storage+28];
	add.s32 	%r425, %r423, %r424;
	ld.shared.u32 	%r426, [_ZZN3cub18CUB_300001_SM_10006detail6reduce28DeviceReduceSingleTileKernelINS2_10policy_hubIijN4cuda3std3__44plusIvEEE10Policy1000EPiSC_jS9_iiNS7_10__identityEEEvT0_T1_T2_T3_T4_T6_E12temp_storage+32];
	add.s32 	%r427, %r425, %r426;
	ld.shared.u32 	%r428, [_ZZN3cub18CUB_300001_SM_10006detail6reduce28DeviceReduceSingleTileKernelINS2_10policy_hubIijN4cuda3std3__44plusIvEEE10Policy1000EPiSC_jS9_iiNS7_10__identityEEEvT0_T1_T2_T3_T4_T6_E12temp_storage+36];
	add.s32 	%r582, %r427, %r428;
	bra.uni 	$L__BB5_74;
$L__BB5_39:
	setp.gt.u32 	%p3, %r123, 4095;
	@%p3 bra 	$L__BB5_58;
	mov.u32 	%r62, %tid.x;
	setp.ge.u32 	%p15, %r62, %r123;
	mov.b32 	%r566, 0;
	mov.u32 	%r561, %r62;
	@%p15 bra 	$L__BB5_42;
	mul.wide.u32 	%rd65, %r62, 4;
	add.s64 	%rd64, %rd15, %rd65;
	// begin inline asm
	ld.global.nc.u32 %r566, [%rd64];
	// end inline asm
	add.s32 	%r561, %r62, 256;
$L__BB5_42:
	setp.ge.u32 	%p16, %r561, %r123;
	@%p16 bra 	$L__BB5_49;
	not.b32 	%r231, %r561;
	add.s32 	%r67, %r123, %r231;
	and.b32  	%r232, %r67, 768;
	setp.eq.s32 	%p17, %r232, 768;
	@%p17 bra 	$L__BB5_46;
	mul.wide.u32 	%rd66, %r561, 4;
	add.s64 	%rd120, %rd15, %rd66;
	shr.u32 	%r233, %r67, 8;
	add.s32 	%r234, %r233, 1;
	and.b32  	%r235, %r234, 3;
	neg.s32 	%r558, %r235;
$L__BB5_45:
	.pragma "nounroll";
	// begin inline asm
	ld.global.nc.u32 %r236, [%rd120];
	// end inline asm
	add.s32 	%r566, %r236, %r566;
	add.s32 	%r561, %r561, 256;
	add.s64 	%rd120, %rd120, 1024;
	add.s32 	%r558, %r558, 1;
	setp.ne.s32 	%p18, %r558, 0;
	@%p18 bra 	$L__BB5_45;
$L__BB5_46:
	setp.lt.u32 	%p19, %r67, 768;
	@%p19 bra 	$L__BB5_49;
	mul.wide.u32 	%rd68, %r561, 4;
	add.s64 	%rd121, %rd15, %rd68;
$L__BB5_48:
	// begin inline asm
	ld.global.nc.u32 %r237, [%rd121];
	// end inline asm
	add.s32 	%r241, %r237, %r566;
	add.s64 	%rd70, %rd121, 1024;
	// begin inline asm
	ld.global.nc.u32 %r238, [%rd70];
	// end inline asm
	add.s32 	%r242, %r238, %r241;
	add.s64 	%rd71, %rd121, 2048;
	// begin inline asm
	ld.global.nc.u32 %r239, [%rd71];
	// end inline asm
	add.s32 	%r243, %r239, %r242;
	add.s64 	%rd72, %rd121, 3072;
	// begin inline asm
	ld.global.nc.u32 %r240, [%rd72];
	// end inline asm
	add.s32 	%r566, %r240, %r243;
	add.s32 	%r561, %r561, 1024;
	add.s64 	%rd121, %rd121, 4096;
	setp.lt.s32 	%p20, %r561, %r123;
	@%p20 bra 	$L__BB5_48;
$L__BB5_49:
	setp.lt.u32 	%p21, %r123, 256;
	@%p21 bra 	$L__BB5_54;
	// begin inline asm
	mov.u32 %r307, %laneid;
	// end inline asm
	mov.b32 	%r308, -1;
	redux.sync.add.s32 %r582, %r566, %r308;
	setp.ne.s32 	%p37, %r307, 0;
	@%p37 bra 	$L__BB5_52;
	shr.u32 	%r309, %r62, 3;
	and.b32  	%r310, %r309, 124;
	mov.u32 	%r311, _ZZN3cub18CUB_300001_SM_10006detail6reduce28DeviceReduceSingleTileKernelINS2_10policy_hubIijN4cuda3std3__44plusIvEEE10Policy1000EPiSC_jS9_iiNS7_10__identityEEEvT0_T1_T2_T3_T4_T6_E12temp_storage;
	add.s32 	%r312, %r311, %r310;
	st.shared.u32 	[%r312+8], %r582;
$L__BB5_52:
	bar.sync 	0;
	setp.ne.s32 	%p38, %r62, 0;
	@%p38 bra 	$L__BB5_74;
	ld.shared.u32 	%r313, [_ZZN3cub18CUB_300001_SM_10006detail6reduce28DeviceReduceSingleTileKernelINS2_10policy_hubIijN4cuda3std3__44plusIvEEE10Policy1000EPiSC_jS9_iiNS7_10__identityEEEvT0_T1_T2_T3_T4_T6_E12temp_storage+12];
	add.s32 	%r314, %r313, %r582;
	ld.shared.u32 	%r315, [_ZZN3cub18CUB_300001_SM_10006detail6reduce28DeviceReduceSingleTileKernelINS2_10policy_hubIijN4cuda3std3__44plusIvEEE10Policy1000EPiSC_jS9_iiNS7_10__identityEEEvT0_T1_T2_T3_T4_T6_E12temp_storage+16];
	add.s32 	%r316, %r314, %r315;
	ld.shared.u32 	%r317, [_ZZN3cub18CUB_300001_SM_10006detail6reduce28DeviceReduceSingleTileKernelINS2_10policy_hubIijN4cuda3std3__44plusIvEEE10Policy1000EPiSC_jS9_iiNS7_10__identityEEEvT0_T1_T2_T3_T4_T6_E12temp_storage+20];
	add.s32 	%r318, %r316, %r317;
	ld.shared.u32 	%r319, [_ZZN3cub18CUB_300001_SM_10006detail6reduce28DeviceReduceSingleTileKernelINS2_10policy_hubIijN4cuda3std3__44plusIvEEE10Policy1000EPiSC_jS9_iiNS7_10__identityEEEvT0_T1_T2_T3_T4_T6_E12temp_storage+24];
	add.s32 	%r320, %r318, %r319;
	ld.shared.u32 	%r321, [_ZZN3cub18CUB_300001_SM_10006detail6reduce28DeviceReduceSingleTileKernelINS2_10policy_hubIijN4cuda3std3__44plusIvEEE10Policy1000EPiSC_jS9_iiNS7_10__identityEEEvT0_T1_T2_T3_T4_T6_E12temp_storage+28];
	add.s32 	%r322, %r320, %r321;
	ld.shared.u32 	%r323, [_ZZN3cub18CUB_300001_SM_10006detail6reduce28DeviceReduceSingleTileKernelINS2_10policy_hubIijN4cuda3std3__44plusIvEEE10Policy1000EPiSC_jS9_iiNS7_10__identityEEEvT0_T1_T2_T3_T4_T6_E12temp_storage+32];
	add.s32 	%r324, %r322, %r323;
	ld.shared.u32 	%r325, [_ZZN3cub18CUB_300001_SM_10006detail6reduce28DeviceReduceSingleTileKernelINS2_10policy_hubIijN4cuda3std3__44plusIvEEE10Policy1000EPiSC_jS9_iiNS7_10__identityEEEvT0_T1_T2_T3_T4_T6_E12temp_storage+36];
	add.s32 	%r582, %r324, %r325;
	bra.uni 	$L__BB5_74;
$L__BB5_54:
	// begin inline asm
	mov.u32 %r244, %laneid;
	// end inline asm
	and.b32  	%r270, %r62, 992;
	add.s32 	%r271, %r270, 32;
	setp.gt.u32 	%p22, %r271, %r123;
	not.b32 	%r272, %r270;
	add.s32 	%r273, %r123, %r272;
	selp.b32 	%r268, %r273, 31, %p22;
	mov.b32 	%r247, 1;
	mov.b32 	%r269, -1;
	// begin inline asm
	shfl.sync.down.b32 %r245, %r566, %r247, %r268, %r269;
	// end inline asm
	setp.lt.s32 	%p23, %r244, %r268;
	selp.b32 	%r274, %r245, 0, %p23;
	add.s32 	%r251, %r274, %r566;
	mov.b32 	%r252, 2;
	// begin inline asm
	shfl.sync.down.b32 %r250, %r251, %r252, %r268, %r269;
	// end inline asm
	add.s32 	%r275, %r244, 2;
	setp.gt.s32 	%p24, %r275, %r268;
	selp.b32 	%r276, 0, %r250, %p24;
	add.s32 	%r256, %r251, %r276;
	mov.b32 	%r257, 4;
	// begin inline asm
	shfl.sync.down.b32 %r255, %r256, %r257, %r268, %r269;
	// end inline asm
	add.s32 	%r277, %r244, 4;
	setp.gt.s32 	%p25, %r277, %r268;
	selp.b32 	%r278, 0, %r255, %p25;
	add.s32 	%r261, %r256, %r278;
	mov.b32 	%r262, 8;
	// begin inline asm
	shfl.sync.down.b32 %r260, %r261, %r262, %r268, %r269;
	// end inline asm
	add.s32 	%r279, %r244, 8;
	setp.gt.s32 	%p26, %r279, %r268;
	selp.b32 	%r280, 0, %r260, %p26;
	add.s32 	%r266, %r261, %r280;
	mov.b32 	%r267, 16;
	// begin inline asm
	shfl.sync.down.b32 %r265, %r266, %r267, %r268, %r269;
	// end inline asm
	add.s32 	%r281, %r244, 16;
	setp.gt.s32 	%p27, %r281, %r268;
	selp.b32 	%r282, 0, %r265, %p27;
	add.s32 	%r582, %r266, %r282;
	setp.ne.s32 	%p28, %r244, 0;
	@%p28 bra 	$L__BB5_56;
	shr.u32 	%r283, %r62, 3;
	and.b32  	%r284, %r283, 124;
	mov.u32 	%r285, _ZZN3cub18CUB_300001_SM_10006detail6reduce28DeviceReduceSingleTileKernelINS2_10policy_hubIijN4cuda3std3__44plusIvEEE10Policy1000EPiSC_jS9_iiNS7_10__identityEEEvT0_T1_T2_T3_T4_T6_E12temp_storage;
	add.s32 	%r286, %r285, %r284;
	st.shared.u32 	[%r286+8], %r582;
$L__BB5_56:
	bar.sync 	0;
	setp.ne.s32 	%p29, %r62, 0;
	@%p29 bra 	$L__BB5_74;
	setp.gt.u32 	%p30, %r123, 32;
	ld.shared.u32 	%r287, [_ZZN3cub18CUB_300001_SM_10006detail6reduce28DeviceReduceSingleTileKernelINS2_10policy_hubIijN4cuda3std3__44plusIvEEE10Policy1000EPiSC_jS9_iiNS7_10__identityEEEvT0_T1_T2_T3_T4_T6_E12temp_storage+12];
	selp.b32 	%r288, %r287, 0, %p30;
	add.s32 	%r289, %r288, %r582;
	setp.gt.u32 	%p31, %r123, 64;
	ld.shared.u32 	%r290, [_ZZN3cub18CUB_300001_SM_10006detail6reduce28DeviceReduceSingleTileKernelINS2_10policy_hubIijN4cuda3std3__44plusIvEEE10Policy1000EPiSC_jS9_iiNS7_10__identityEEEvT0_T1_T2_T3_T4_T6_E12temp_storage+16];
	selp.b32 	%r291, %r290, 0, %p31;
	add.s32 	%r292, %r289, %r291;
	setp.gt.u32 	%p32, %r123, 96;
	ld.shared.u32 	%r293, [_ZZN3cub18CUB_300001_SM_10006detail6reduce28DeviceReduceSingleTileKernelINS2_10policy_hubIijN4cuda3std3__44plusIvEEE10Policy1000EPiSC_jS9_iiNS7_10__identityEEEvT0_T1_T2_T3_T4_T6_E12temp_storage+20];
	selp.b32 	%r294, %r293, 0, %p32;
	add.s32 	%r295, %r292, %r294;
	setp.gt.u32 	%p33, %r123, 128;
	ld.shared.u32 	%r296, [_ZZN3cub18CUB_300001_SM_10006detail6reduce28DeviceReduceSingleTileKernelINS2_10policy_hubIijN4cuda3std3__44plusIvEEE10Policy1000EPiSC_jS9_iiNS7_10__identityEEEvT0_T1_T2_T3_T4_T6_E12temp_storage+24];
	selp.b32 	%r297, %r296, 0, %p33;
	add.s32 	%r298, %r295, %r297;
	setp.gt.u32 	%p34, %r123, 160;
	ld.shared.u32 	%r299, [_ZZN3cub18CUB_300001_SM_10006detail6reduce28DeviceReduceSingleTileKernelINS2_10policy_hubIijN4cuda3std3__44plusIvEEE10Policy1000EPiSC_jS9_iiNS7_10__identityEEEvT0_T1_T2_T3_T4_T6_E12temp_storage+28];
	selp.b32 	%r300, %r299, 0, %p34;
	add.s32 	%r301, %r298, %r300;
	setp.gt.u32 	%p35, %r123, 192;
	ld.shared.u32 	%r302, [_ZZN3cub18CUB_300001_SM_10006detail6reduce28DeviceReduceSingleTileKernelINS2_10policy_hubIijN4cuda3std3__44plusIvEEE10Policy1000EPiSC_jS9_iiNS7_10__identityEEEvT0_T1_T2_T3_T4_T6_E12temp_storage+32];
	selp.b32 	%r303, %r302, 0, %p35;
	add.s32 	%r304, %r301, %r303;
	setp.gt.u32 	%p36, %r123, 224;
	ld.shared.u32 	%r305, [_ZZN3cub18CUB_300001_SM_10006detail6reduce28DeviceReduceSingleTileKernelINS2_10policy_hubIijN4cuda3std3__44plusIvEEE10Policy1000EPiSC_jS9_iiNS7_10__identityEEEvT0_T1_T2_T3_T4_T6_E12temp_storage+36];
	selp.b32 	%r306, %r305, 0, %p36;
	add.s32 	%r582, %r304, %r306;
	bra.uni 	$L__BB5_74;
$L__BB5_58:
	mov.u32 	%r87, %tid.x;
	mul.wide.u32 	%rd34, %r87, 4;
	add.s64 	%rd18, %rd15, %rd34;
	// begin inline asm
	ld.global.nc.u32 %r125, [%rd18];
	// end inline asm
	add.s64 	%rd19, %rd18, 1024;
	// begin inline asm
	ld.global.nc.u32 %r126, [%rd19];
	// end inline asm
	add.s64 	%rd20, %rd18, 2048;
	// begin inline asm
	ld.global.nc.u32 %r127, [%rd20];
	// end inline asm
	add.s64 	%rd21, %rd18, 3072;
	// begin inline asm
	ld.global.nc.u32 %r128, [%rd21];
	// end inline asm
	add.s64 	%rd22, %rd18, 4096;
	// begin inline asm
	ld.global.nc.u32 %r129, [%rd22];
	// end inline asm
	add.s64 	%rd23, %rd18, 5120;
	// begin inline asm
	ld.global.nc.u32 %r130, [%rd23];
	// end inline asm
	add.s64 	%rd24, %rd18, 6144;
	// begin inline asm
	ld.global.nc.u32 %r131, [%rd24];
	// end inline asm
	add.s64 	%rd25, %rd18, 7168;
	// begin inline asm
	ld.global.nc.u32 %r132, [%rd25];
	// end inline asm
	add.s64 	%rd26, %rd18, 8192;
	// begin inline asm
	ld.global.nc.u32 %r133, [%rd26];
	// end inline asm
	add.s64 	%rd27, %rd18, 9216;
	// begin inline asm
	ld.global.nc.u32 %r134, [%rd27];
	// end inline asm
	add.s64 	%rd28, %rd18, 10240;
	// begin inline asm
	ld.global.nc.u32 %r135, [%rd28];
	// end inline asm
	add.s64 	%rd29, %rd18, 11264;
	// begin inline asm
	ld.global.nc.u32 %r136, [%rd29];
	// end inline asm
	add.s64 	%rd30, %rd18, 12288;
	// begin inline asm
	ld.global.nc.u32 %r137, [%rd30];
	// end inline asm
	add.s64 	%rd31, %rd18, 13312;
	// begin inline asm
	ld.global.nc.u32 %r138, [%rd31];
	// end inline asm
	add.s64 	%rd32, %rd18, 14336;
	// begin inline asm
	ld.global.nc.u32 %r139, [%rd32];
	// end inline asm
	add.s64 	%rd33, %rd18, 15360;
	// begin inline asm
	ld.global.nc.u32 %r140, [%rd33];
	// end inline asm
	add.s32 	%r142, %r126, %r125;
	add.s32 	%r143, %r127, %r142;
	add.s32 	%r144, %r128, %r143;
	add.s32 	%r145, %r129, %r144;
	add.s32 	%r146, %r130, %r145;
	add.s32 	%r147, %r131, %r146;
	add.s32 	%r148, %r132, %r147;
	add.s32 	%r149, %r133, %r148;
	add.s32 	%r150, %r134, %r149;
	add.s32 	%r151, %r135, %r150;
	add.s32 	%r152, %r136, %r151;
	add.s32 	%r153, %r137, %r152;
	add.s32 	%r154, %r138, %r153;
	add.s32 	%r155, %r139, %r154;
	add.s32 	%r581, %r140, %r155;
	add.s32 	%r89, %r123, -4096;
	setp.lt.u32 	%p4, %r89, 4096;
	mov.b32 	%r570, 4096;
	@%p4 bra 	$L__BB5_62;
	mov.b32 	%r570, 4096;
$L__BB5_60:
	add.s32 	%r173, %r87, %r570;
	mul.wide.u32 	%rd51, %r173, 4;
	add.s64 	%rd35, %rd15, %rd51;
	// begin inline asm
	ld.global.nc.u32 %r157, [%rd35];
	// end inline asm
	mul.wide.u32 	%rd52, %r570, 4;
	add.s64 	%rd53, %rd18, %rd52;
	add.s64 	%rd36, %rd53, 1024;
	// begin inline asm
	ld.global.nc.u32 %r158, [%rd36];
	// end inline asm
	add.s64 	%rd37, %rd53, 2048;
	// begin inline asm
	ld.global.nc.u32 %r159, [%rd37];
	// end inline asm
	add.s64 	%rd38, %rd53, 3072;
	// begin inline asm
	ld.global.nc.u32 %r160, [%rd38];
	// end inline asm
	add.s64 	%rd39, %rd53, 4096;
	// begin inline asm
	ld.global.nc.u32 %r161, [%rd39];
	// end inline asm
	add.s64 	%rd40, %rd53, 5120;
	// begin inline asm
	ld.global.nc.u32 %r162, [%rd40];
	// end inline asm
	add.s64 	%rd41, %rd53, 6144;
	// begin inline asm
	ld.global.nc.u32 %r163, [%rd41];
	// end inline asm
	add.s64 	%rd42, %rd53, 7168;
	// begin inline asm
	ld.global.nc.u32 %r164, [%rd42];
	// end inline asm
	add.s64 	%rd43, %rd53, 8192;
	// begin inline asm
	ld.global.nc.u32 %r165, [%rd43];
	// end inline asm
	add.s64 	%rd44, %rd53, 9216;
	// begin inline asm
	ld.global.nc.u32 %r166, [%rd44];
	// end inline asm
	add.s64 	%rd45, %rd53, 10240;
	// begin inline asm
	ld.global.nc.u32 %r167, [%rd45];
	// end inline asm
	add.s64 	%rd46, %rd53, 11264;
	// begin inline asm
	ld.global.nc.u32 %r168, [%rd46];
	// end inline asm
	add.s64 	%rd47, %rd53, 12288;
	// begin inline asm
	ld.global.nc.u32 %r169, [%rd47];
	// end inline asm
	add.s64 	%rd48, %rd53, 13312;
	// begin inline asm
	ld.global.nc.u32 %r170, [%rd48];
	// end inline asm
	add.s64 	%rd49, %rd53, 14336;
	// begin inline asm
	ld.global.nc.u32 %r171, [%rd49];
	// end inline asm
	add.s64 	%rd50, %rd53, 15360;
	// begin inline asm
	ld.global.nc.u32 %r172, [%rd50];
	// end inline asm
	add.s32 	%r174, %r157, %r581;
	add.s32 	%r175, %r158, %r174;
	add.s32 	%r176, %r159, %r175;
	add.s32 	%r177, %r160, %r176;
	add.s32 	%r178, %r161, %r177;
	add.s32 	%r179, %r162, %r178;
	add.s32 	%r180, %r163, %r179;
	add.s32 	%r181, %r164, %r180;
	add.s32 	%r182, %r165, %r181;
	add.s32 	%r183, %r166, %r182;
	add.s32 	%r184, %r167, %r183;
	add.s32 	%r185, %r168, %r184;
	add.s32 	%r186, %r169, %r185;
	add.s32 	%r187, %r170, %r186;
	add.s32 	%r188, %r171, %r187;
	add.s32 	%r581, %r172, %r188;
	sub.s32 	%r189, %r123, %r570;
	setp.lt.u32 	%p5, %r189, 4096;
	@%p5 bra 	$L__BB5_70;
	add.s32 	%r570, %r570, 4096;
	setp.le.u32 	%p6, %r570, %r89;
	@%p6 bra 	$L__BB5_60;
$L__BB5_62:
	setp.le.u32 	%p7, %r123, %r570;
	@%p7 bra 	$L__BB5_70;
	sub.s32 	%r96, %r123, %r570;
	setp.ge.s32 	%p8, %r87, %r96;
	@%p8 bra 	$L__BB5_70;
	not.b32 	%r191, %r87;
	add.s32 	%r192, %r123, %r191;
	sub.s32 	%r97, %r192, %r570;
	and.b32  	%r193, %r97, 768;
	setp.eq.s32 	%p9, %r193, 768;
	mov.u32 	%r575, %r87;
	@%p9 bra 	$L__BB5_67;
	add.s32 	%r572, %r87, %r570;
	shr.u32 	%r194, %r97, 8;
	add.s32 	%r195, %r194, 1;
	and.b32  	%r196, %r195, 3;
	neg.s32 	%r571, %r196;
	mov.u32 	%r575, %r87;
$L__BB5_66:
	.pragma "nounroll";
	mul.wide.u32 	%rd55, %r572, 4;
	add.s64 	%rd54, %rd15, %rd55;
	// begin inline asm
	ld.global.nc.u32 %r197, [%rd54];
	// end inline asm
	add.s32 	%r581, %r197, %r581;
	add.s32 	%r575, %r575, 256;
	add.s32 	%r572, %r572, 256;
	add.s32 	%r571, %r571, 1;
	setp.ne.s32 	%p10, %r571, 0;
	@%p10 bra 	$L__BB5_66;
$L__BB5_67:
	setp.lt.u32 	%p11, %r97, 768;
	@%p11 bra 	$L__BB5_70;
	add.s32 	%r579, %r575, 512;
	add.s32 	%r578, %r575, %r570;
$L__BB5_69:
	mul.wide.u32 	%rd60, %r578, 4;
	add.s64 	%rd56, %rd15, %rd60;
	// begin inline asm
	ld.global.nc.u32 %r198, [%rd56];
	// end inline asm
	add.s32 	%r202, %r198, %r581;
	add.s32 	%r203, %r578, 256;
	mul.wide.u32 	%rd61, %r203, 4;
	add.s64 	%rd57, %rd15, %rd61;
	// begin inline asm
	ld.global.nc.u32 %r199, [%rd57];
	// end inline asm
	add.s32 	%r204, %r199, %r202;
	add.s32 	%r205, %r578, 512;
	mul.wide.u32 	%rd62, %r205, 4;
	add.s64 	%rd58, %rd15, %rd62;
	// begin inline asm
	ld.global.nc.u32 %r200, [%rd58];
	// end inline asm
	add.s32 	%r206, %r200, %r204;
	add.s32 	%r207, %r578, 768;
	mul.wide.u32 	%rd63, %r207, 4;
	add.s64 	%rd59, %rd15, %rd63;
	// begin inline asm
	ld.global.nc.u32 %r201, [%rd59];
	// end inline asm
	add.s32 	%r581, %r201, %r206;
	add.s32 	%r117, %r579, 1024;
	add.s32 	%r208, %r579, 512;
	add.s32 	%r578, %r578, 1024;
	setp.lt.s32 	%p12, %r208, %r96;
	mov.u32 	%r579, %r117;
	@%p12 bra 	$L__BB5_69;
$L__BB5_70:
	// begin inline asm
	mov.u32 %r209, %laneid;
	// end inline asm
	mov.b32 	%r210, -1;
	redux.sync.add.s32 %r582, %r581, %r210;
	setp.ne.s32 	%p13, %r209, 0;
	@%p13 bra 	$L__BB5_72;
	shr.u32 	%r211, %r87, 3;
	and.b32  	%r212, %r211, 124;
	mov.u32 	%r213, _ZZN3cub18CUB_300001_SM_10006detail6reduce28DeviceReduceSingleTileKernelINS2_10policy_hubIijN4cuda3std3__44plusIvEEE10Policy1000EPiSC_jS9_iiNS7_10__identityEEEvT0_T1_T2_T3_T4_T6_E12temp_storage;
	add.s32 	%r214, %r213, %r212;
	st.shared.u32 	[%r214+8], %r582;
$L__BB5_72:
	bar.sync 	0;
	setp.ne.s32 	%p14, %r87, 0;
	@%p14 bra 	$L__BB5_74;
	ld.shared.u32 	%r215, [_ZZN3cub18CUB_300001_SM_10006detail6reduce28DeviceReduceSingleTileKernelINS2_10policy_hubIijN4cuda3std3__44plusIvEEE10Policy1000EPiSC_jS9_iiNS7_10__identityEEEvT0_T1_T2_T3_T4_T6_E12temp_storage+12];
	add.s32 	%r216, %r215, %r582;
	ld.shared.u32 	%r217, [_ZZN3cub18CUB_300001_SM_10006detail6reduce28DeviceReduceSingleTileKernelINS2_10policy_hubIijN4cuda3std3__44plusIvEEE10Policy1000EPiSC_jS9_iiNS7_10__identityEEEvT0_T1_T2_T3_T4_T6_E12temp_storage+16];
	add.s32 	%r218, %r216, %r217;
	ld.shared.u32 	%r219, [_ZZN3cub18CUB_300001_SM_10006detail6reduce28DeviceReduceSingleTileKernelINS2_10policy_hubIijN4cuda3std3__44plusIvEEE10Policy1000EPiSC_jS9_iiNS7_10__identityEEEvT0_T1_T2_T3_T4_T6_E12temp_storage+20];
	add.s32 	%r220, %r218, %r219;
	ld.shared.u32 	%r221, [_ZZN3cub18CUB_300001_SM_10006detail6reduce28DeviceReduceSingleTileKernelINS2_10policy_hubIijN4cuda3std3__44plusIvEEE10Policy1000EPiSC_jS9_iiNS7_10__identityEEEvT0_T1_T2_T3_T4_T6_E12temp_storage+24];
	add.s32 	%r222, %r220, %r221;
	ld.shared.u32 	%r223, [_ZZN3cub18CUB_300001_SM_10006detail6reduce28DeviceReduceSingleTileKernelINS2_10policy_hubIijN4cuda3std3__44plusIvEEE10Policy1000EPiSC_jS9_iiNS7_10__identityEEEvT0_T1_T2_T3_T4_T6_E12temp_storage+28];
	add.s32 	%r224, %r222, %r223;
	ld.shared.u32 	%r225, [_ZZN3cub18CUB_300001_SM_10006detail6reduce28DeviceReduceSingleTileKernelINS2_10policy_hubIijN4cuda3std3__44plusIvEEE10Policy1000EPiSC_jS9_iiNS7_10__identityEEEvT0_T1_T2_T3_T4_T6_E12temp_storage+32];
	add.s32 	%r226, %r224, %r225;
	ld.shared.u32 	%r227, [_ZZN3cub18CUB_300001_SM_10006detail6reduce28DeviceReduceSingleTileKernelINS2_10policy_hubIijN4cuda3std3__44plusIvEEE10Policy1000EPiSC_jS9_iiNS7_10__identityEEEvT0_T1_T2_T3_T4_T6_E12temp_storage+36];
	add.s32 	%r582, %r226, %r227;
$L__BB5_74:
	mov.u32 	%r527, %tid.x;
	setp.ne.s32 	%p75, %r527, 0;
	@%p75 bra 	$L__BB5_76;
	add.s32 	%r528, %r582, %r124;
	st.global.u32 	[%rd1], %r528;
$L__BB5_76:
	ret;

}
	// .globl	_ZN3cub18CUB_300001_SM_10006detail6reduce18DeviceReduceKernelINS2_10policy_hubIijN4cuda3std3__44plusIvEEE10Policy1000EPijS9_iNS7_10__identityEEEvT0_PT3_T1_NS0_13GridEvenShareISH_EET2_T4_
.visible .entry _ZN3cub18CUB_300001_SM_10006detail6reduce18DeviceReduceKernelINS2_10policy_hubIijN4cuda3std3__44plusIvEEE10Policy1000EPijS9_iNS7_10__identityEEEvT0_PT3_T1_NS0_13GridEvenShareISH_EET2_T4_(
	.param .u64 .ptr .align 1 _ZN3cub18CUB_300001_SM_10006detail6reduce18DeviceReduceKernelINS2_10policy_hubIijN4cuda3std3__44plusIvEEE10Policy1000EPijS9_iNS7_10__identityEEEvT0_PT3_T1_NS0_13GridEvenShareISH_EET2_T4__param_0,
	.param .u64 .ptr .align 1 _ZN3cub18CUB_300001_SM_10006detail6reduce18DeviceReduceKernelINS2_10policy_hubIijN4cuda3std3__44plusIvEEE10Policy1000EPijS9_iNS7_10__identityEEEvT0_PT3_T1_NS0_13GridEvenShareISH_EET2_T4__param_1,
	.param .u32 _ZN3cub18CUB_300001_SM_10006detail6reduce18DeviceReduceKernelINS2_10policy_hubIijN4cuda3std3__44plusIvEEE10Policy1000EPijS9_iNS7_10__identityEEEvT0_PT3_T1_NS0_13GridEvenShareISH_EET2_T4__param_2,
	.param .align 4 .b8 _ZN3cub18CUB_300001_SM_10006detail6reduce18DeviceReduceKernelINS2_10policy_hubIijN4cuda3std3__44plusIvEEE10Policy1000EPijS9_iNS7_10__identityEEEvT0_PT3_T1_NS0_13GridEvenShareISH_EET2_T4__param_3[40],
	.param .align 1 .b8 _ZN3cub18CUB_300001_SM_10006detail6reduce18DeviceReduceKernelINS2_10policy_hubIijN4cuda3std3__44plusIvEEE10Policy1000EPijS9_iNS7_10__identityEEEvT0_PT3_T1_NS0_13GridEvenShareISH_EET2_T4__param_4[1],
	.param .align 1 .b8 _ZN3cub18CUB_300001_SM_10006detail6reduce18DeviceReduceKernelINS2_10policy_hubIijN4cuda3std3__44plusIvEEE10Policy1000EPijS9_iNS7_10__identityEEEvT0_PT3_T1_NS0_13GridEvenShareISH_EET2_T4__param_5[1]
)
.maxntid 256
{
	.reg .pred 	%p<75>;
	.reg .b32 	%r<636>;
	.reg .b64 	%rd<112>;
	// demoted variable
	.shared .align 4 .b8 _ZZN3cub18CUB_300001_SM_10006detail6reduce18DeviceReduceKernelINS2_10policy_hubIijN4cuda3std3__44plusIvEEE10Policy1000EPijS9_iNS7_10__identityEEEvT0_PT3_T1_NS0_13GridEvenShareISH_EET2_T4_E12temp_storage[44];
	ld.param.u32 	%r1, [_ZN3cub18CUB_300001_SM_10006detail6reduce18DeviceReduceKernelINS2_10policy_hubIijN4cuda3std3__44plusIvEEE10Policy1000EPijS9_iNS7_10__identityEEEvT0_PT3_T1_NS0_13GridEvenShareISH_EET2_T4__param_3+20];
	ld.param.u64 	%rd1, [_ZN3cub18CUB_300001_SM_10006detail6reduce18DeviceReduceKernelINS2_10policy_hubIijN4cuda3std3__44plusIvEEE10Policy1000EPijS9_iNS7_10__identityEEEvT0_PT3_T1_NS0_13GridEvenShareISH_EET2_T4__param_0];
	ld.param.u32 	%r2, [_ZN3cub18CUB_300001_SM_10006detail6reduce18DeviceReduceKernelINS2_10policy_hubIijN4cuda3std3__44plusIvEEE10Policy1000EPijS9_iNS7_10__identityEEEvT0_PT3_T1_NS0_13GridEvenShareISH_EET2_T4__param_3+24];
	mov.u32 	%r3, %ctaid.x;
	shl.b32 	%r4, %r2, 12;
	shl.b32 	%r5, %r3, 12;
	and.b64  	%rd3, %rd1, 15;
	setp.ne.s64 	%p1, %rd3, 0;
	@%p1 bra 	$L__BB6_36;
	sub.s32 	%r6, %r1, %r5;
	setp.gt.u32 	%p38, %r6, 4095;
	@%p38 bra 	$L__BB6_20;
	mov.u32 	%r7, %tid.x;
	setp.ge.u32 	%p50, %r7, %r6;
	mov.b32 	%r589, 0;
	mov.u32 	%r583, %r7;
	@%p50 bra 	$L__BB6_4;
	add.s32 	%r474, %r5, %r7;
	mul.wide.u32 	%rd97, %r474, 4;
	add.s64 	%rd96, %rd1, %rd97;
	// begin inline asm
	ld.global.nc.u32 %r589, [%rd96];
	// end inline asm
	add.s32 	%r583, %r7, 256;
$L__BB6_4:
	setp.ge.u32 	%p51, %r583, %r6;
	@%p51 bra 	$L__BB6_11;
	not.b32 	%r476, %r583;
	add.s32 	%r12, %r1, %r476;
	and.b32  	%r477, %r12, 768;
	setp.eq.s32 	%p52, %r477, 768;
	@%p52 bra 	$L__BB6_8;
	add.s32 	%r580, %r583, %r5;
	shr.u32 	%r478, %r12, 8;
	add.s32 	%r479, %r478, 1;
	and.b32  	%r480, %r479, 3;
	neg.s32 	%r579, %r480;
$L__BB6_7:
	.pragma "nounroll";
	mul.wide.u32 	%rd99, %r580, 4;
	add.s64 	%rd98, %rd1, %rd99;
	// begin inline asm
	ld.global.nc.u32 %r481, [%rd98];
	// end inline asm
	add.s32 	%r589, %r481, %r589;
	add.s32 	%r583, %r583, 256;
	add.s32 	%r580, %r580, 256;
	add.s32 	%r579, %r579, 1;
	setp.ne.s32 	%p53, %r579, 0;
	@%p53 bra 	$L__BB6_7;
$L__BB6_8:
	sub.s32 	%r482, %r12, %r5;
	setp.lt.u32 	%p54, %r482, 768;
	@%p54 bra 	$L__BB6_11;
	add.s32 	%r587, %r583, 512;
	add.s32 	%r586, %r583, %r5;
$L__BB6_10:
	mul.wide.u32 	%rd104, %r586, 4;
	add.s64 	%rd100, %rd1, %rd104;
	// begin inline asm
	ld.global.nc.u32 %r483, [%rd100];
	// end inline asm
	add.s32 	%r487, %r483, %r589;
	add.s32 	%r488, %r586, 256;
	mul.wide.u32 	%rd105, %r488, 4;
	add.s64 	%rd101, %rd1, %rd105;
	// begin inline asm
	ld.global.nc.u32 %r484, [%rd101];
	// end inline asm
	add.s32 	%r489, %r484, %r487;
	add.s32 	%r490, %r586, 512;
	mul.wide.u32 	%rd106, %r490, 4;
	add.s64 	%rd102, %rd1, %rd106;
	// begin inline asm
	ld.global.nc.u32 %r485, [%rd102];
	// end inline asm
	add.s32 	%r491, %r485, %r489;
	add.s32 	%r492, %r586, 768;
	mul.wide.u32 	%rd107, %r492, 4;
	add.s64 	%rd103, %rd1, %rd107;
	// begin inline asm
	ld.global.nc.u32 %r486, [%rd103];
	// end inline asm
	add.s32 	%r589, %r486, %r491;
	add.s32 	%r32, %r587, 1024;
	add.s32 	%r493, %r587, 512;
	add.s32 	%r586, %r586, 1024;
	setp.lt.s32 	%p55, %r493, %r6;
	mov.u32 	%r587, %r32;
	@%p55 bra 	$L__BB6_10;
$L__BB6_11:
	setp.lt.u32 	%p56, %r6, 256;
	@%p56 bra 	$L__BB6_16;
	// begin inline asm
	mov.u32 %r557, %laneid;
	// end inline asm
	mov.b32 	%r558, -1;
	redux.sync.add.s32 %r635, %r589, %r558;
	setp.ne.s32 	%p72, %r557, 0;
	@%p72 bra 	$L__BB6_14;
	shr.u32 	%r559, %r7, 3;
	and.b32  	%r560, %r559, 124;
	mov.u32 	%r561, _ZZN3cub18CUB_300001_SM_10006detail6reduce18DeviceReduceKernelINS2_10policy_hubIijN4cuda3std3__44plusIvEEE10Policy1000EPijS9_iNS7_10__identityEEEvT0_PT3_T1_NS0_13GridEvenShareISH_EET2_T4_E12temp_storage;
	add.s32 	%r562, %r561, %r560;
	st.shared.u32 	[%r562+8], %r635;
$L__BB6_14:
	bar.sync 	0;
	setp.ne.s32 	%p73, %r7, 0;
	@%p73 bra 	$L__BB6_71;
	ld.shared.u32 	%r563, [_ZZN3cub18CUB_300001_SM_10006detail6reduce18DeviceReduceKernelINS2_10policy_hubIijN4cuda3std3__44plusIvEEE10Policy1000EPijS9_iNS7_10__identityEEEvT0_PT3_T1_NS0_13GridEvenShareISH_EET2_T4_E12temp_storage+12];
	add.s32 	%r564, %r563, %r635;
	ld.shared.u32 	%r565, [_ZZN3cub18CUB_300001_SM_10006detail6reduce18DeviceReduceKernelINS2_10policy_hubIijN4cuda3std3__44plusIvEEE10Policy1000EPijS9_iNS7_10__identityEEEvT0_PT3_T1_NS0_13GridEvenShareISH_EET2_T4_E12temp_storage+16];
	add.s32 	%r566, %r564, %r565;
	ld.shared.u32 	%r567, [_ZZN3cub18CUB_300001_SM_10006detail6reduce18DeviceReduceKernelINS2_10policy_hubIijN4cuda3std3__44plusIvEEE10Policy1000EPijS9_iNS7_10__identityEEEvT0_PT3_T1_NS0_13GridEvenShareISH_EET2_T4_E12temp_storage+20];
	add.s32 	%r568, %r566, %r567;
	ld.shared.u32 	%r569, [_ZZN3cub18CUB_300001_SM_10006detail6reduce18DeviceReduceKernelINS2_10policy_hubIijN4cuda3std3__44plusIvEEE10Policy1000EPijS9_iNS7_10__identityEEEvT0_PT3_T1_NS0_13GridEvenShareISH_EET2_T4_E12temp_storage+24];
	add.s32 	%r570, %r568, %r569;
	ld.shared.u32 	%r571, [_ZZN3cub18CUB_300001_SM_10006detail6reduce18DeviceReduceKernelINS2_10policy_hubIijN4cuda3std3__44plusIvEEE10Policy1000EPijS9_iNS7_10__identityEEEvT0_PT3_T1_NS0_13GridEvenShareISH_EET2_T4_E12temp_storage+28];
	add.s32 	%r572, %r570, %r571;
	ld.shared.u32 	%r573, [_ZZN3cub18CUB_300001_SM_10006detail6reduce18DeviceReduceKernelINS2_10policy_hubIijN4cuda3std3__44plusIvEEE10Policy1000EPijS9_iNS7_10__identityEEEvT0_PT3_T1_NS0_13GridEvenShareISH_EET2_T4_E12temp_storage+32];
	add.s32 	%r574, %r572, %r573;
	ld.shared.u32 	%r575, [_ZZN3cub18CUB_300001_SM_10006detail6reduce18DeviceReduceKernelINS2_10policy_hubIijN4cuda3std3__44plusIvEEE10Policy1000EPijS9_iNS7_10__identityEEEvT0_PT3_T1_NS0_13GridEvenShareISH_EET2_T4_E12temp_storage+36];
	add.s32 	%r635, %r574, %r575;
	bra.uni 	$L__BB6_71;
$L__BB6_16:
	// begin inline asm
	mov.u32 %r494, %laneid;
	// end inline asm
	and.b32  	%r520, %r7, 992;
	add.s32 	%r521, %r520, 32;
	setp.gt.u32 	%p57, %r521, %r6;
	not.b32 	%r522, %r520;
	add.s32 	%r523, %r6, %r522;
	selp.b32 	%r518, %r523, 31, %p57;
	mov.b32 	%r497, 1;
	mov.b32 	%r519, -1;
	// begin inline asm
	shfl.sync.down.b32 %r495, %r589, %r497, %r518, %r519;
	// end inline asm
	setp.lt.s32 	%p58, %r494, %r518;
	selp.b32 	%r524, %r495, 0, %p58;
	add.s32 	%r501, %r524, %r589;
	mov.b32 	%r502, 2;
	// begin inline asm
	shfl.sync.down.b32 %r500, %r501, %r502, %r518, %r519;
	// end inline asm
	add.s32 	%r525, %r494, 2;
	setp.gt.s32 	%p59, %r525, %r518;
	selp.b32 	%r526, 0, %r500, %p59;
	add.s32 	%r506, %r501, %r526;
	mov.b32 	%r507, 4;
	// begin inline asm
	shfl.sync.down.b32 %r505, %r506, %r507, %r518, %r519;
	// end inline asm
	add.s32 	%r527, %r494, 4;
	setp.gt.s32 	%p60, %r527, %r518;
	selp.b32 	%r528, 0, %r505, %p60;
	add.s32 	%r511, %r506, %r528;
	mov.b32 	%r512, 8;
	// begin inline asm
	shfl.sync.down.b32 %r510, %r511, %r512, %r518, %r519;
	// end inline asm
	add.s32 	%r529, %r494, 8;
	setp.gt.s32 	%p61, %r529, %r518;
	selp.b32 	%r530, 0, %r510, %p61;
	add.s32 	%r516, %r511, %r530;
	mov.b32 	%r517, 16;
	// begin inline asm
	shfl.sync.down.b32 %r515, %r516, %r517, %r518, %r519;
	// end inline asm
	add.s32 	%r531, %r494, 16;
	setp.gt.s32 	%p62, %r531, %r518;
	selp.b32 	%r532, 0, %r515, %p62;
	add.s32 	%r635, %r516, %r532;
	setp.ne.s32 	%p63, %r494, 0;
	@%p63 bra 	$L__BB6_18;
	shr.u32 	%r533, %r7, 3;
	and.b32  	%r534, %r533, 124;
	mov.u32 	%r535, _ZZN3cub18CUB_300001_SM_10006detail6reduce18DeviceReduceKernelINS2_10policy_hubIijN4cuda3std3__44plusIvEEE10Policy1000EPijS9_iNS7_10__identityEEEvT0_PT3_T1_NS0_13GridEvenShareISH_EET2_T4_E12temp_storage;
	add.s32 	%r536, %r535, %r534;
	st.shared.u32 	[%r536+8], %r635;
$L__BB6_18:
	bar.sync 	0;
	setp.ne.s32 	%p64, %r7, 0;
	@%p64 bra 	$L__BB6_71;
	setp.gt.u32 	%p65, %r6, 32;
	ld.shared.u32 	%r537, [_ZZN3cub18CUB_300001_SM_10006detail6reduce18DeviceReduceKernelINS2_10policy_hubIijN4cuda3std3__44plusIvEEE10Policy1000EPijS9_iNS7_10__identityEEEvT0_PT3_T1_NS0_13GridEvenShareISH_EET2_T4_E12temp_storage+12];
	selp.b32 	%r538, %r537, 0, %p65;
	add.s32 	%r539, %r538, %r635;
	setp.gt.u32 	%p66, %r6, 64;
	ld.shared.u32 	%r540, [_ZZN3cub18CUB_300001_SM_10006detail6reduce18DeviceReduceKernelINS2_10policy_hubIijN4cuda3std3__44plusIvEEE10Policy1000EPijS9_iNS7_10__identityEEEvT0_PT3_T1_NS0_13GridEvenShareISH_EET2_T4_E12temp_storage+16];
	selp.b32 	%r541, %r540, 0, %p66;
	add.s32 	%r542, %r539, %r541;
	setp.gt.u32 	%p67, %r6, 96;
	ld.shared.u32 	%r543, [_ZZN3cub18CUB_300001_SM_10006detail6reduce18DeviceReduceKernelINS2_10policy_hubIijN4cuda3std3__44plusIvEEE10Policy1000EPijS9_iNS7_10__identityEEEvT0_PT3_T1_NS0_13GridEvenShareISH_EET2_T4_E12temp_storage+20];
	selp.b32 	%r544, %r543, 0, %p67;
	add.s32 	%r545, %r542, %r544;
	setp.gt.u32 	%p68, %r6, 128;
	ld.shared.u32 	%r546, [_ZZN3cub18CUB_300001_SM_10006detail6reduce18DeviceReduceKernelINS2_10policy_hubIijN4cuda3std3__44plusIvEEE10Policy1000EPijS9_iNS7_10__identityEEEvT0_PT3_T1_NS0_13GridEvenShareISH_EET2_T4_E12temp_storage+24];
	selp.b32 	%r547, %r546, 0, %p68;
	add.s32 	%r548, %r545, %r547;
	setp.gt.u32 	%p69, %r6, 160;
	ld.shared.u32 	%r549, [_ZZN3cub18CUB_300001_SM_10006detail6reduce18DeviceReduceKernelINS2_10policy_hubIijN4cuda3std3__44plusIvEEE10Policy1000EPijS9_iNS7_10__identityEEEvT0_PT3_T1_NS0_13GridEvenShareISH_EET2_T4_E12temp_storage+28];
	selp.b32 	%r550, %r549, 0, %p69;
	add.s32 	%r551, %r548, %r550;
	setp.gt.u32 	%p70, %r6, 192;
	ld.shared.u32 	%r552, [_ZZN3cub18CUB_300001_SM_10006detail6reduce18DeviceReduceKernelINS2_10policy_hubIijN4cuda3std3__44plusIvEEE10Policy1000EPijS9_iNS7_10__identityEEEvT0_PT3_T1_NS0_13GridEvenShareISH_EET2_T4_E12temp_storage+32];
	selp.b32 	%r553, %r552, 0, %p70;
	add.s32 	%r554, %r551, %r553;
	setp.gt.u32 	%p71, %r6, 224;
	ld.shared.u32 	%r555, [_ZZN3cub18CUB_300001_SM_10006detail6reduce18DeviceReduceKernelINS2_10policy_hubIijN4cuda3std3__44plusIvEEE10Policy1000EPijS9_iNS7_10__identityEEEvT0_PT3_T1_NS0_13GridEvenShareISH_EET2_T4_E12temp_storage+36];
	selp.b32 	%r556, %r555, 0, %p71;
	add.s32 	%r635, %r554, %r556;
	bra.uni 	$L__BB6_71;
$L__BB6_20:
	mov.u32 	%r39, %tid.x;
	shl.b32 	%r40, %r39, 2;
	add.s32 	%r366, %r5, %r40;
	mul.wide.u32 	%rd72, %r366, 4;
	add.s64 	%rd62, %rd1, %rd72;
	// begin inline asm
	ld.global.nc.v2.u64 {%rd60, %rd61}, [%rd62];
	// end inline asm
	mov.b64 	{%r367, %r368}, %rd61;
	mov.b64 	{%r369, %r370}, %rd60;
	add.s64 	%rd65, %rd62, 4096;
	// begin inline asm
	ld.global.nc.v2.u64 {%rd63, %rd64}, [%rd65];
	// end inline asm
	mov.b64 	{%r371, %r372}, %rd64;
	mov.b64 	{%r373, %r374}, %rd63;
	add.s64 	%rd68, %rd62, 8192;
	// begin inline asm
	ld.global.nc.v2.u64 {%rd66, %rd67}, [%rd68];
	// end inline asm
	mov.b64 	{%r375, %r376}, %rd67;
	mov.b64 	{%r377, %r378}, %rd66;
	add.s64 	%rd71, %rd62, 12288;
	// begin inline asm
	ld.global.nc.v2.u64 {%rd69, %rd70}, [%rd71];
	// end inline asm
	mov.b64 	{%r379, %r380}, %rd70;
	mov.b64 	{%r381, %r382}, %rd69;
	add.s32 	%r383, %r370, %r369;
	add.s32 	%r384, %r367, %r383;
	add.s32 	%r385, %r368, %r384;
	add.s32 	%r386, %r373, %r385;
	add.s32 	%r387, %r374, %r386;
	add.s32 	%r388, %r371, %r387;
	add.s32 	%r389, %r372, %r388;
	add.s32 	%r390, %r377, %r389;
	add.s32 	%r391, %r378, %r390;
	add.s32 	%r392, %r375, %r391;
	add.s32 	%r393, %r376, %r392;
	add.s32 	%r394, %r381, %r393;
	add.s32 	%r395, %r382, %r394;
	add.s32 	%r396, %r379, %r395;
	add.s32 	%r605, %r380, %r396;
	setp.lt.u32 	%p39, %r6, %r4;
	@%p39 bra 	$L__BB6_32;
	add.s32 	%r42, %r4, %r5;
	add.s32 	%r591, %r42, 256;
	add.s32 	%r590, %r42, %r39;
	mov.b32 	%r592, 0;
$L__BB6_22:
	add.s32 	%r5, %r5, %r4;
	add.s32 	%r398, %r1, -4096;
	setp.gt.u32 	%p40, %r5, %r398;
	@%p40 bra 	$L__BB6_24;
	add.s32 	%r399, %r5, %r40;
	mul.wide.u32 	%rd85, %r399, 4;
	add.s64 	%rd75, %rd1, %rd85;
	// begin inline asm
	ld.global.nc.v2.u64 {%rd73, %rd74}, [%rd75];
	// end inline asm
	mov.b64 	{%r400, %r401}, %rd74;
	mov.b64 	{%r402, %r403}, %rd73;
	add.s64 	%rd78, %rd75, 4096;
	// begin inline asm
	ld.global.nc.v2.u64 {%rd76, %rd77}, [%rd78];
	// end inline asm
	mov.b64 	{%r404, %r405}, %rd77;
	mov.b64 	{%r406, %r407}, %rd76;
	add.s64 	%rd81, %rd75, 8192;
	// begin inline asm
	ld.global.nc.v2.u64 {%rd79, %rd80}, [%rd81];
	// end inline asm
	mov.b64 	{%r408, %r409}, %rd80;
	mov.b64 	{%r410, %r411}, %rd79;
	add.s64 	%rd84, %rd75, 12288;
	// begin inline asm
	ld.global.nc.v2.u64 {%rd82, %rd83}, [%rd84];
	// end inline asm
	mov.b64 	{%r412, %r413}, %rd83;
	mov.b64 	{%r414, %r415}, %rd82;
	add.s32 	%r416, %r402, %r605;
	add.s32 	%r417, %r403, %r416;
	add.s32 	%r418, %r400, %r417;
	add.s32 	%r419, %r401, %r418;
	add.s32 	%r420, %r406, %r419;
	add.s32 	%r421, %r407, %r420;
	add.s32 	%r422, %r404, %r421;
	add.s32 	%r423, %r405, %r422;
	add.s32 	%r424, %r410, %r423;
	add.s32 	%r425, %r411, %r424;
	add.s32 	%r426, %r408, %r425;
	add.s32 	%r427, %r409, %r426;
	add.s32 	%r428, %r414, %r427;
	add.s32 	%r429, %r415, %r428;
	add.s32 	%r430, %r412, %r429;
	add.s32 	%r605, %r413, %r430;
	sub.s32 	%r431, %r1, %r5;
	setp.lt.u32 	%p41, %r431, %r4;
	add.s32 	%r592, %r592, 1;
	add.s32 	%r591, %r591, %r4;
	add.s32 	%r590, %r590, %r4;
	@%p41 bra 	$L__BB6_32;
	bra.uni 	$L__BB6_22;
$L__BB6_24:
	setp.le.u32 	%p42, %r1, %r5;
	@%p42 bra 	$L__BB6_32;
	sub.s32 	%r55, %r1, %r5;
	setp.ge.s32 	%p43, %r39, %r55;
	@%p43 bra 	$L__BB6_32;
	not.b32 	%r433, %r39;
	add.s32 	%r434, %r1, %r433;
	sub.s32 	%r435, %r434, %r42;
	mul.lo.s32 	%r436, %r2, %r592;
	shl.b32 	%r437, %r436, 12;
	sub.s32 	%r56, %r435, %r437;
	shr.u32 	%r438, %r434, 8;
	add.s32 	%r57, %r438, 1;
	and.b32  	%r439, %r434, 768;
	setp.eq.s32 	%p44, %r439, 768;
	mov.u32 	%r599, %r39;
	@%p44 bra 	$L__BB6_29;
	and.b32  	%r440, %r57, 3;
	neg.s32 	%r595, %r440;
	mov.u32 	%r599, %r39;
$L__BB6_28:
	.pragma "nounroll";
	mul.wide.u32 	%rd87, %r590, 4;
	add.s64 	%rd86, %rd1, %rd87;
	// begin inline asm
	ld.global.nc.u32 %r441, [%rd86];
	// end inline asm
	add.s32 	%r605, %r441, %r605;
	add.s32 	%r599, %r599, 256;
	add.s32 	%r590, %r590, 256;
	add.s32 	%r595, %r595, 1;
	setp.ne.s32 	%p45, %r595, 0;
	@%p45 bra 	$L__BB6_28;
$L__BB6_29:
	setp.lt.u32 	%p46, %r56, 768;
	@%p46 bra 	$L__BB6_32;
	add.s32 	%r603, %r599, 512;
	add.s32 	%r602, %r599, %r591;
$L__BB6_31:
	add.s32 	%r446, %r602, -256;
	mul.wide.u32 	%rd92, %r446, 4;
	add.s64 	%rd88, %rd1, %rd92;
	// begin inline asm
	ld.global.nc.u32 %r442, [%rd88];
	// end inline asm
	add.s32 	%r447, %r442, %r605;
	mul.wide.u32 	%rd93, %r602, 4;
	add.s64 	%rd89, %rd1, %rd93;
	// begin inline asm
	ld.global.nc.u32 %r443, [%rd89];
	// end inline asm
	add.s32 	%r448, %r443, %r447;
	add.s32 	%r449, %r602, 256;
	mul.wide.u32 	%rd94, %r449, 4;
	add.s64 	%rd90, %rd1, %rd94;
	// begin inline asm
	ld.global.nc.u32 %r444, [%rd90];
	// end inline asm
	add.s32 	%r450, %r444, %r448;
	add.s32 	%r451, %r602, 512;
	mul.wide.u32 	%rd95, %r451, 4;
	add.s64 	%rd91, %rd1, %rd95;
	// begin inline asm
	ld.global.nc.u32 %r445, [%rd91];
	// end inline asm
	add.s32 	%r605, %r445, %r450;
	add.s32 	%r76, %r603, 1024;
	add.s32 	%r452, %r603, 512;
	add.s32 	%r602, %r602, 1024;
	setp.lt.s32 	%p47, %r452, %r55;
	mov.u32 	%r603, %r76;
	@%p47 bra 	$L__BB6_31;
$L__BB6_32:
	// begin inline asm
	mov.u32 %r453, %laneid;
	// end inline asm
	mov.b32 	%r454, -1;
	redux.sync.add.s32 %r635, %r605, %r454;
	setp.ne.s32 	%p48, %r453, 0;
	@%p48 bra 	$L__BB6_34;
	shr.u32 	%r455, %r39, 3;
	and.b32  	%r456, %r455, 124;
	mov.u32 	%r457, _ZZN3cub18CUB_300001_SM_10006detail6reduce18DeviceReduceKernelINS2_10policy_hubIijN4cuda3std3__44plusIvEEE10Policy1000EPijS9_iNS7_10__identityEEEvT0_PT3_T1_NS0_13GridEvenShareISH_EET2_T4_E12temp_storage;
	add.s32 	%r458, %r457, %r456;
	st.shared.u32 	[%r458+8], %r635;
$L__BB6_34:
	bar.sync 	0;
	setp.ne.s32 	%p49, %r39, 0;
	@%p49 bra 	$L__BB6_71;
	ld.shared.u32 	%r459, [_ZZN3cub18CUB_300001_SM_10006detail6reduce18DeviceReduceKernelINS2_10policy_hubIijN4cuda3std3__44plusIvEEE10Policy1000EPijS9_iNS7_10__identityEEEvT0_PT3_T1_NS0_13GridEvenShareISH_EET2_T4_E12temp_storage+12];
	add.s32 	%r460, %r459, %r635;
	ld.shared.u32 	%r461, [_ZZN3cub18CUB_300001_SM_10006detail6reduce18DeviceReduceKernelINS2_10policy_hubIijN4cuda3std3__44plusIvEEE10Policy1000EPijS9_iNS7_10__identityEEEvT0_PT3_T1_NS0_13GridEvenShareISH_EET2_T4_E12temp_storage+16];
	add.s32 	%r462, %r460, %r461;
	ld.shared.u32 	%r463, [_ZZN3cub18CUB_300001_SM_10006detail6reduce18DeviceReduceKernelINS2_10policy_hubIijN4cuda3std3__44plusIvEEE10Policy1000EPijS9_iNS7_10__identityEEEvT0_PT3_T1_NS0_13GridEvenShareISH_EET2_T4_E12temp_storage+20];
	add.s32 	%r464, %r462, %r463;
	ld.shared.u32 	%r465, [_ZZN3cub18CUB_300001_SM_10006detail6reduce18DeviceReduceKernelINS2_10policy_hubIijN4cuda3std3__44plusIvEEE10Policy1000EPijS9_iNS7_10__identityEEEvT0_PT3_T1_NS0_13GridEvenShareISH_EET2_T4_E12temp_storage+24];
	add.s32 	%r466, %r464, %r465;
	ld.shared.u32 	%r467, [_ZZN3cub18CUB_300001_SM_10006detail6reduce18DeviceReduceKernelINS2_10policy_hubIijN4cuda3std3__44plusIvEEE10Policy1000EPijS9_iNS7_10__identityEEEvT0_PT3_T1_NS0_13GridEvenShareISH_EET2_T4_E12temp_storage+28];
	add.s32 	%r468, %r466, %r467;
	ld.shared.u32 	%r469, [_ZZN3cub18CUB_300001_SM_10006detail6reduce18DeviceReduceKernelINS2_10policy_hubIijN4cuda3std3__44plusIvEEE10Policy1000EPijS9_iNS7_10__identityEEEvT0_PT3_T1_NS0_13GridEvenShareISH_EET2_T4_E12temp_storage+32];
	add.s32 	%r470, %r468, %r469;
	ld.shared.u32 	%r471, [_ZZN3cub18CUB_300001_SM_10006detail6reduce18DeviceReduceKernelINS2_10policy_hubIijN4cuda3std3__44plusIvEEE10Policy1000EPijS9_iNS7_10__identityEEEvT0_PT3_T1_NS0_13GridEvenShareISH_EET2_T4_E12temp_storage+36];
	add.s32 	%r635, %r470, %r471;
	bra.uni 	$L__BB6_71;
$L__BB6_36:
	sub.s32 	%r81, %r1, %r5;
	setp.gt.u32 	%p2, %r81, 4095;
	@%p2 bra 	$L__BB6_55;
	mov.u32 	%r82, %tid.x;
	setp.ge.u32 	%p14, %r82, %r81;
	mov.b32 	%r618, 0;
	mov.u32 	%r612, %r82;
	@%p14 bra 	$L__BB6_39;
	add.s32 	%r264, %r5, %r82;
	mul.wide.u32 	%rd49, %r264, 4;
	add.s64 	%rd48, %rd1, %rd49;
	// begin inline asm
	ld.global.nc.u32 %r618, [%rd48];
	// end inline asm
	add.s32 	%r612, %r82, 256;
$L__BB6_39:
	setp.ge.u32 	%p15, %r612, %r81;
	@%p15 bra 	$L__BB6_46;
	not.b32 	%r266, %r612;
	add.s32 	%r87, %r1, %r266;
	and.b32  	%r267, %r87, 768;
	setp.eq.s32 	%p16, %r267, 768;
	@%p16 bra 	$L__BB6_43;
	add.s32 	%r609, %r612, %r5;
	shr.u32 	%r268, %r87, 8;
	add.s32 	%r269, %r268, 1;
	and.b32  	%r270, %r269, 3;
	neg.s32 	%r608, %r270;
$L__BB6_42:
	.pragma "nounroll";
	mul.wide.u32 	%rd51, %r609, 4;
	add.s64 	%rd50, %rd1, %rd51;
	// begin inline asm
	ld.global.nc.u32 %r271, [%rd50];
	// end inline asm
	add.s32 	%r618, %r271, %r618;
	add.s32 	%r612, %r612, 256;
	add.s32 	%r609, %r609, 256;
	add.s32 	%r608, %r608, 1;
	setp.ne.s32 	%p17, %r608, 0;
	@%p17 bra 	$L__BB6_42;
$L__BB6_43:
	sub.s32 	%r272, %r87, %r5;
	setp.lt.u32 	%p18, %r272, 768;
	@%p18 bra 	$L__BB6_46;
	add.s32 	%r616, %r612, 512;
	add.s32 	%r615, %r612, %r5;
$L__BB6_45:
	mul.wide.u32 	%rd56, %r615, 4;
	add.s64 	%rd52, %rd1, %rd56;
	// begin inline asm
	ld.global.nc.u32 %r273, [%rd52];
	// end inline asm
	add.s32 	%r277, %r273, %r618;
	add.s32 	%r278, %r615, 256;
	mul.wide.u32 	%rd57, %r278, 4;
	add.s64 	%rd53, %rd1, %rd57;
	// begin inline asm
	ld.global.nc.u32 %r274, [%rd53];
	// end inline asm
	add.s32 	%r279, %r274, %r277;
	add.s32 	%r280, %r615, 512;
	mul.wide.u32 	%rd58, %r280, 4;
	add.s64 	%rd54, %rd1, %rd58;
	// begin inline asm
	ld.global.nc.u32 %r275, [%rd54];
	// end inline asm
	add.s32 	%r281, %r275, %r279;
	add.s32 	%r282, %r615, 768;
	mul.wide.u32 	%rd59, %r282, 4;
	add.s64 	%rd55, %rd1, %rd59;
	// begin inline asm
	ld.global.nc.u32 %r276, [%rd55];
	// end inline asm
	add.s32 	%r618, %r276, %r281;
	add.s32 	%r107, %r616, 1024;
	add.s32 	%r283, %r616, 512;
	add.s32 	%r615, %r615, 1024;
	setp.lt.s32 	%p19, %r283, %r81;
	mov.u32 	%r616, %r107;
	@%p19 bra 	$L__BB6_45;
$L__BB6_46:
	setp.lt.u32 	%p20, %r81, 256;
	@%p20 bra 	$L__BB6_51;
	// begin inline asm
	mov.u32 %r347, %laneid;
	// end inline asm
	mov.b32 	%r348, -1;
	redux.sync.add.s32 %r635, %r618, %r348;
	setp.ne.s32 	%p36, %r347, 0;
	@%p36 bra 	$L__BB6_49;
	shr.u32 	%r349, %r82, 3;
	and.b32  	%r350, %r349, 124;
	mov.u32 	%r351, _ZZN3cub18CUB_300001_SM_10006detail6reduce18DeviceReduceKernelINS2_10policy_hubIijN4cuda3std3__44plusIvEEE10Policy1000EPijS9_iNS7_10__identityEEEvT0_PT3_T1_NS0_13GridEvenShareISH_EET2_T4_E12temp_storage;
	add.s32 	%r352, %r351, %r350;
	st.shared.u32 	[%r352+8], %r635;
$L__BB6_49:
	bar.sync 	0;
	setp.ne.s32 	%p37, %r82, 0;
	@%p37 bra 	$L__BB6_71;
	ld.shared.u32 	%r353, [_ZZN3cub18CUB_300001_SM_10006detail6reduce18DeviceReduceKernelINS2_10policy_hubIijN4cuda3std3__44plusIvEEE10Policy1000EPijS9_iNS7_10__identityEEEvT0_PT3_T1_NS0_13GridEvenShareISH_EET2_T4_E12temp_storage+12];
	add.s32 	%r354, %r353, %r635;
	ld.shared.u32 	%r355, [_ZZN3cub18CUB_300001_SM_10006detail6reduce18DeviceReduceKernelINS2_10policy_hubIijN4cuda3std3__44plusIvEEE10Policy1000EPijS9_iNS7_10__identityEEEvT0_PT3_T1_NS0_13GridEvenShareISH_EET2_T4_E12temp_storage+16];
	add.s32 	%r356, %r354, %r355;
	ld.shared.u32 	%r357, [_ZZN3cub18CUB_300001_SM_10006detail6reduce18DeviceReduceKernelINS2_10policy_hubIijN4cuda3std3__44plusIvEEE10Policy1000EPijS9_iNS7_10__identityEEEvT0_PT3_T1_NS0_13GridEvenShareISH_EET2_T4_E12temp_storage+20];
	add.s32 	%r358, %r356, %r357;
	ld.shared.u32 	%r359, [_ZZN3cub18CUB_300001_SM_10006detail6reduce18DeviceReduceKernelINS2_10policy_hubIijN4cuda3std3__44plusIvEEE10Policy1000EPijS9_iNS7_10__identityEEEvT0_PT3_T1_NS0_13GridEvenShareISH_EET2_T4_E12temp_storage+24];
	add.s32 	%r360, %r358, %r359;
	ld.shared.u32 	%r361, [_ZZN3cub18CUB_300001_SM_10006detail6reduce18DeviceReduceKernelINS2_10policy_hubIijN4cuda3std3__44plusIvEEE10Policy1000EPijS9_iNS7_10__identityEEEvT0_PT3_T1_NS0_13GridEvenShareISH_EET2_T4_E12temp_storage+28];
	add.s32 	%r362, %r360, %r361;
	ld.shared.u32 	%r363, [_ZZN3cub18CUB_300001_SM_10006detail6reduce18DeviceReduceKernelINS2_10policy_hubIijN4cuda3std3__44plusIvEEE10Policy1000EPijS9_iNS7_10__identityEEEvT0_PT3_T1_NS0_13GridEvenShareISH_EET2_T4_E12temp_storage+32];
	add.s32 	%r364, %r362, %r363;
	ld.shared.u32 	%r365, [_ZZN3cub18CUB_300001_SM_10006detail6reduce18DeviceReduceKernelINS2_10policy_hubIijN4cuda3std3__44plusIvEEE10Policy1000EPijS9_iNS7_10__identityEEEvT0_PT3_T1_NS0_13GridEvenShareISH_EET2_T4_E12temp_storage+36];
	add.s32 	%r635, %r364, %r365;
	bra.uni 	$L__BB6_71;
$L__BB6_51:
	// begin inline asm
	mov.u32 %r284, %laneid;
	// end inline asm
	and.b32  	%r310, %r82, 992;
	add.s32 	%r311, %r310, 32;
	setp.gt.u32 	%p21, %r311, %r81;
	not.b32 	%r312, %r310;
	add.s32 	%r313, %r81, %r312;
	selp.b32 	%r308, %r313, 31, %p21;
	mov.b32 	%r287, 1;
	mov.b32 	%r309, -1;
	// begin inline asm
	shfl.sync.down.b32 %r285, %r618, %r287, %r308, %r309;
	// end inline asm
	setp.lt.s32 	%p22, %r284, %r308;
	selp.b32 	%r314, %r285, 0, %p22;
	add.s32 	%r291, %r314, %r618;
	mov.b32 	%r292, 2;
	// begin inline asm
	shfl.sync.down.b32 %r290, %r291, %r292, %r308, %r309;
	// end inline asm
	add.s32 	%r315, %r284, 2;
	setp.gt.s32 	%p23, %r315, %r308;
	selp.b32 	%r316, 0, %r290, %p23;
	add.s32 	%r296, %r291, %r316;
	mov.b32 	%r297, 4;
	// begin inline asm
	shfl.sync.down.b32 %r295, %r296, %r297, %r308, %r309;
	// end inline asm
	add.s32 	%r317, %r284, 4;
	setp.gt.s32 	%p24, %r317, %r308;
	selp.b32 	%r318, 0, %r295, %p24;
	add.s32 	%r301, %r296, %r318;
	mov.b32 	%r302, 8;
	// begin inline asm
	shfl.sync.down.b32 %r300, %r301, %r302, %r308, %r309;
	// end inline asm
	add.s32 	%r319, %r284, 8;
	setp.gt.s32 	%p25, %r319, %r308;
	selp.b32 	%r320, 0, %r300, %p25;
	add.s32 	%r306, %r301, %r320;
	mov.b32 	%r307, 16;
	// begin inline asm
	shfl.sync.down.b32 %r305, %r306, %r307, %r308, %r309;
	// end inline asm
	add.s32 	%r321, %r284, 16;
	setp.gt.s32 	%p26, %r321, %r308;
	selp.b32 	%r322, 0, %r305, %p26;
	add.s32 	%r635, %r306, %r322;
	setp.ne.s32 	%p27, %r284, 0;
	@%p27 bra 	$L__BB6_53;
	shr.u32 	%r323, %r82, 3;
	and.b32  	%r324, %r323, 124;
	mov.u32 	%r325, _ZZN3cub18CUB_300001_SM_10006detail6reduce18DeviceReduceKernelINS2_10policy_hubIijN4cuda3std3__44plusIvEEE10Policy1000EPijS9_iNS7_10__identityEEEvT0_PT3_T1_NS0_13GridEvenShareISH_EET2_T4_E12temp_storage;
	add.s32 	%r326, %r325, %r324;
	st.shared.u32 	[%r326+8], %r635;
$L__BB6_53:
	bar.sync 	0;
	setp.ne.s32 	%p28, %r82, 0;
	@%p28 bra 	$L__BB6_71;
	setp.gt.u32 	%p29, %r81, 32;
	ld.shared.u32 	%r327, [_ZZN3cub18CUB_300001_SM_10006detail6reduce18DeviceReduceKernelINS2_10policy_hubIijN4cuda3std3__44plusIvEEE10Policy1000EPijS9_iNS7_10__identityEEEvT0_PT3_T1_NS0_13GridEvenShareISH_EET2_T4_E12temp_storage+12];
	selp.b32 	%r328, %r327, 0, %p29;
	add.s32 	%r329, %r328, %r635;
	setp.gt.u32 	%p30, %r81, 64;
	ld.shared.u32 	%r330, [_ZZN3cub18CUB_300001_SM_10006detail6reduce18DeviceReduceKernelINS2_10policy_hubIijN4cuda3std3__44plusIvEEE10Policy1000EPijS9_iNS7_10__identityEEEvT0_PT3_T1_NS0_13GridEvenShareISH_EET2_T4_E12temp_storage+16];
	selp.b32 	%r331, %r330, 0, %p30;
	add.s32 	%r332, %r329, %r331;
	setp.gt.u32 	%p31, %r81, 96;
	ld.shared.u32 	%r333, [_ZZN3cub18CUB_300001_SM_10006detail6reduce18DeviceReduceKernelINS2_10policy_hubIijN4cuda3std3__44plusIvEEE10Policy1000EPijS9_iNS7_10__identityEEEvT0_PT3_T1_NS0_13GridEvenShareISH_EET2_T4_E12temp_storage+20];
	selp.b32 	%r334, %r333, 0, %p31;
	add.s32 	%r335, %r332, %r334;
	setp.gt.u32 	%p32, %r81, 128;
	ld.shared.u32 	%r336, [_ZZN3cub18CUB_300001_SM_10006detail6reduce18DeviceReduceKernelINS2_10policy_hubIijN4cuda3std3__44plusIvEEE10Policy1000EPijS9_iNS7_10__identityEEEvT0_PT3_T1_NS0_13GridEvenShareISH_EET2_T4_E12temp_storage+24];
	selp.b32 	%r337, %r336, 0, %p32;
	add.s32 	%r338, %r335, %r337;
	setp.gt.u32 	%p33, %r81, 160;
	ld.shared.u32 	%r339, [_ZZN3cub18CUB_300001_SM_10006detail6reduce18DeviceReduceKernelINS2_10policy_hubIijN4cuda3std3__44plusIvEEE10Policy1000EPijS9_iNS7_10__identityEEEvT0_PT3_T1_NS0_13GridEvenShareISH_EET2_T4_E12temp_storage+28];
	selp.b32 	%r340, %r339, 0, %p33;
	add.s32 	%r341, %r338, %r340;
	setp.gt.u32 	%p34, %r81, 192;
	ld.shared.u32 	%r342, [_ZZN3cub18CUB_300001_SM_10006detail6reduce18DeviceReduceKernelINS2_10policy_hubIijN4cuda3std3__44plusIvEEE10Policy1000EPijS9_iNS7_10__identityEEEvT0_PT3_T1_NS0_13GridEvenShareISH_EET2_T4_E12temp_storage+32];
	selp.b32 	%r343, %r342, 0, %p34;
	add.s32 	%r344, %r341, %r343;
	setp.gt.u32 	%p35, %r81, 224;
	ld.shared.u32 	%r345, [_ZZN3cub18CUB_300001_SM_10006detail6reduce18DeviceReduceKernelINS2_10policy_hubIijN4cuda3std3__44plusIvEEE10Policy1000EPijS9_iNS7_10__identityEEEvT0_PT3_T1_NS0_13GridEvenShareISH_EET2_T4_E12temp_storage+36];
	selp.b32 	%r346, %r345, 0, %p35;
	add.s32 	%r635, %r344, %r346;
	bra.uni 	$L__BB6_71;
$L__BB6_55:
	mov.u32 	%r114, %tid.x;
	add.s32 	%r172, %r114, %r5;
	mul.wide.u32 	%rd20, %r172, 4;
	add.s64 	%rd4, %rd1, %rd20;
	// begin inline asm
	ld.global.nc.u32 %r156, [%rd4];
	// end inline asm
	add.s64 	%rd5, %rd4, 1024;
	// begin inline asm
	ld.global.nc.u32 %r157, [%rd5];
	// end inline asm
	add.s64 	%rd6, %rd4, 2048;
	// begin inline asm
	ld.global.nc.u32 %r158, [%rd6];
	// end inline asm
	add.s64 	%rd7, %rd4, 3072;
	// begin inline asm
	ld.global.nc.u32 %r159, [%rd7];
	// end inline asm
	add.s64 	%rd8, %rd4, 4096;
	// begin inline asm
	ld.global.nc.u32 %r160, [%rd8];
	// end inline asm
	add.s64 	%rd9, %rd4, 5120;
	// begin inline asm
	ld.global.nc.u32 %r161, [%rd9];
	// end inline asm
	add.s64 	%rd10, %rd4, 6144;
	// begin inline asm
	ld.global.nc.u32 %r162, [%rd10];
	// end inline asm
	add.s64 	%rd11, %rd4, 7168;
	// begin inline asm
	ld.global.nc.u32 %r163, [%rd11];
	// end inline asm
	add.s64 	%rd12, %rd4, 8192;
	// begin inline asm
	ld.global.nc.u32 %r164, [%rd12];
	// end inline asm
	add.s64 	%rd13, %rd4, 9216;
	// begin inline asm
	ld.global.nc.u32 %r165, [%rd13];
	// end inline asm
	add.s64 	%rd14, %rd4, 10240;
	// begin inline asm
	ld.global.nc.u32 %r166, [%rd14];
	// end inline asm
	add.s64 	%rd15, %rd4, 11264;
	// begin inline asm
	ld.global.nc.u32 %r167, [%rd15];
	// end inline asm
	add.s64 	%rd16, %rd4, 12288;
	// begin inline asm
	ld.global.nc.u32 %r168, [%rd16];
	// end inline asm
	add.s64 	%rd17, %rd4, 13312;
	// begin inline asm
	ld.global.nc.u32 %r169, [%rd17];
	// end inline asm
	add.s64 	%rd18, %rd4, 14336;
	// begin inline asm
	ld.global.nc.u32 %r170, [%rd18];
	// end inline asm
	add.s64 	%rd19, %rd4, 15360;
	// begin inline asm
	ld.global.nc.u32 %r171, [%rd19];
	// end inline asm
	add.s32 	%r173, %r157, %r156;
	add.s32 	%r174, %r158, %r173;
	add.s32 	%r175, %r159, %r174;
	add.s32 	%r176, %r160, %r175;
	add.s32 	%r177, %r161, %r176;
	add.s32 	%r178, %r162, %r177;
	add.s32 	%r179, %r163, %r178;
	add.s32 	%r180, %r164, %r179;
	add.s32 	%r181, %r165, %r180;
	add.s32 	%r182, %r166, %r181;
	add.s32 	%r183, %r167, %r182;
	add.s32 	%r184, %r168, %r183;
	add.s32 	%r185, %r169, %r184;
	add.s32 	%r186, %r170, %r185;
	add.s32 	%r634, %r171, %r186;
	setp.lt.u32 	%p3, %r81, %r4;
	@%p3 bra 	$L__BB6_67;
	add.s32 	%r116, %r4, %r5;
	add.s32 	%r620, %r116, 256;
	add.s32 	%r619, %r116, %r114;
	mov.b32 	%r621, 0;
$L__BB6_57:
	add.s32 	%r5, %r5, %r4;
	add.s32 	%r188, %r1, -4096;
	setp.gt.u32 	%p4, %r5, %r188;
	@%p4 bra 	$L__BB6_59;
	add.s32 	%r205, %r114, %r5;
	mul.wide.u32 	%rd37, %r205, 4;
	add.s64 	%rd21, %rd1, %rd37;
	// begin inline asm
	ld.global.nc.u32 %r189, [%rd21];
	// end inline asm
	add.s64 	%rd22, %rd21, 1024;
	// begin inline asm
	ld.global.nc.u32 %r190, [%rd22];
	// end inline asm
	add.s64 	%rd23, %rd21, 2048;
	// begin inline asm
	ld.global.nc.u32 %r191, [%rd23];
	// end inline asm
	add.s64 	%rd24, %rd21, 3072;
	// begin inline asm
	ld.global.nc.u32 %r192, [%rd24];
	// end inline asm
	add.s64 	%rd25, %rd21, 4096;
	// begin inline asm
	ld.global.nc.u32 %r193, [%rd25];
	// end inline asm
	add.s64 	%rd26, %rd21, 5120;
	// begin inline asm
	ld.global.nc.u32 %r194, [%rd26];
	// end inline asm
	add.s64 	%rd27, %rd21, 6144;
	// begin inline asm
	ld.global.nc.u32 %r195, [%rd27];
	// end inline asm
	add.s64 	%rd28, %rd21, 7168;
	// begin inline asm
	ld.global.nc.u32 %r196, [%rd28];
	// end inline asm
	add.s64 	%rd29, %rd21, 8192;
	// begin inline asm
	ld.global.nc.u32 %r197, [%rd29];
	// end inline asm
	add.s64 	%rd30, %rd21, 9216;
	// begin inline asm
	ld.global.nc.u32 %r198, [%rd30];
	// end inline asm
	add.s64 	%rd31, %rd21, 10240;
	// begin inline asm
	ld.global.nc.u32 %r199, [%rd31];
	// end inline asm
	add.s64 	%rd32, %rd21, 11264;
	// begin inline asm
	ld.global.nc.u32 %r200, [%rd32];
	// end inline asm
	add.s64 	%rd33, %rd21, 12288;
	// begin inline asm
	ld.global.nc.u32 %r201, [%rd33];
	// end inline asm
	add.s64 	%rd34, %rd21, 13312;
	// begin inline asm
	ld.global.nc.u32 %r202, [%rd34];
	// end inline asm
	add.s64 	%rd35, %rd21, 14336;
	// begin inline asm
	ld.global.nc.u32 %r203, [%rd35];
	// end inline asm
	add.s64 	%rd36, %rd21, 15360;
	// begin inline asm
	ld.global.nc.u32 %r204, [%rd36];
	// end inline asm
	add.s32 	%r206, %r189, %r634;
	add.s32 	%r207, %r190, %r206;
	add.s32 	%r208, %r191, %r207;
	add.s32 	%r209, %r192, %r208;
	add.s32 	%r210, %r193, %r209;
	add.s32 	%r211, %r194, %r210;
	add.s32 	%r212, %r195, %r211;
	add.s32 	%r213, %r196, %r212;
	add.s32 	%r214, %r197, %r213;
	add.s32 	%r215, %r198, %r214;
	add.s32 	%r216, %r199, %r215;
	add.s32 	%r217, %r200, %r216;
	add.s32 	%r218, %r201, %r217;
	add.s32 	%r219, %r202, %r218;
	add.s32 	%r220, %r203, %r219;
	add.s32 	%r634, %r204, %r220;
	sub.s32 	%r221, %r1, %r5;
	setp.lt.u32 	%p5, %r221, %r4;
	add.s32 	%r621, %r621, 1;
	add.s32 	%r620, %r620, %r4;
	add.s32 	%r619, %r619, %r4;
	@%p5 bra 	$L__BB6_67;
	bra.uni 	$L__BB6_57;
$L__BB6_59:
	setp.le.u32 	%p6, %r1, %r5;
	@%p6 bra 	$L__BB6_67;
	sub.s32 	%r129, %r1, %r5;
	setp.ge.s32 	%p7, %r114, %r129;
	@%p7 bra 	$L__BB6_67;
	not.b32 	%r223, %r114;
	add.s32 	%r224, %r1, %r223;
	sub.s32 	%r225, %r224, %r116;
	mul.lo.s32 	%r226, %r2, %r621;
	shl.b32 	%r227, %r226, 12;
	sub.s32 	%r130, %r225, %r227;
	shr.u32 	%r228, %r224, 8;
	add.s32 	%r131, %r228, 1;
	and.b32  	%r229, %r224, 768;
	setp.eq.s32 	%p8, %r229, 768;
	mov.u32 	%r628, %r114;
	@%p8 bra 	$L__BB6_64;
	and.b32  	%r230, %r131, 3;
	neg.s32 	%r624, %r230;
	mov.u32 	%r628, %r114;
$L__BB6_63:
	.pragma "nounroll";
	mul.wide.u32 	%rd39, %r619, 4;
	add.s64 	%rd38, %rd1, %rd39;
	// begin inline asm
	ld.global.nc.u32 %r231, [%rd38];
	// end inline asm
	add.s32 	%r634, %r231, %r634;
	add.s32 	%r628, %r628, 256;
	add.s32 	%r619, %r619, 256;
	add.s32 	%r624, %r624, 1;
	setp.ne.s32 	%p9, %r624, 0;
	@%p9 bra 	$L__BB6_63;
$L__BB6_64:
	setp.lt.u32 	%p10, %r130, 768;
	@%p10 bra 	$L__BB6_67;
	add.s32 	%r632, %r628, 512;
	add.s32 	%r631, %r628, %r620;
$L__BB6_66:
	add.s32 	%r236, %r631, -256;
	mul.wide.u32 	%rd44, %r236, 4;
	add.s64 	%rd40, %rd1, %rd44;
	// begin inline asm
	ld.global.nc.u32 %r232, [%rd40];
	// end inline asm
	add.s32 	%r237, %r232, %r634;
	mul.wide.u32 	%rd45, %r631, 4;
	add.s64 	%rd41, %rd1, %rd45;
	// begin inline asm
	ld.global.nc.u32 %r233, [%rd41];
	// end inline asm
	add.s32 	%r238, %r233, %r237;
	add.s32 	%r239, %r631, 256;
	mul.wide.u32 	%rd46, %r239, 4;
	add.s64 	%rd42, %rd1, %rd46;
	// begin inline asm
	ld.global.nc.u32 %r234, [%rd42];
	// end inline asm
	add.s32 	%r240, %r234, %r238;
	add.s32 	%r241, %r631, 512;
	mul.wide.u32 	%rd47, %r241, 4;
	add.s64 	%rd43, %rd1, %rd47;
	// begin inline asm
	ld.global.nc.u32 %r235, [%rd43];
	// end inline asm
	add.s32 	%r634, %r235, %r240;
	add.s32 	%r150, %r632, 1024;
	add.s32 	%r242, %r632, 512;
	add.s32 	%r631, %r631, 1024;
	setp.lt.s32 	%p11, %r242, %r129;
	mov.u32 	%r632, %r150;
	@%p11 bra 	$L__BB6_66;
$L__BB6_67:
	// begin inline asm
	mov.u32 %r243, %laneid;
	// end inline asm
	mov.b32 	%r244, -1;
	redux.sync.add.s32 %r635, %r634, %r244;
	setp.ne.s32 	%p12, %r243, 0;
	@%p12 bra 	$L__BB6_69;
	shr.u32 	%r245, %r114, 3;
	and.b32  	%r246, %r245, 124;
	mov.u32 	%r247, _ZZN3cub18CUB_300001_SM_10006detail6reduce18DeviceReduceKernelINS2_10policy_hubIijN4cuda3std3__44plusIvEEE10Policy1000EPijS9_iNS7_10__identityEEEvT0_PT3_T1_NS0_13GridEvenShareISH_EET2_T4_E12temp_storage;
	add.s32 	%r248, %r247, %r246;
	st.shared.u32 	[%r248+8], %r635;
$L__BB6_69:
	bar.sync 	0;
	setp.ne.s32 	%p13, %r114, 0;
	@%p13 bra 	$L__BB6_71;
	ld.shared.u32 	%r249, [_ZZN3cub18CUB_300001_SM_10006detail6reduce18DeviceReduceKernelINS2_10policy_hubIijN4cuda3std3__44plusIvEEE10Policy1000EPijS9_iNS7_10__identityEEEvT0_PT3_T1_NS0_13GridEvenShareISH_EET2_T4_E12temp_storage+12];
	add.s32 	%r250, %r249, %r635;
	ld.shared.u32 	%r251, [_ZZN3cub18CUB_300001_SM_10006detail6reduce18DeviceReduceKernelINS2_10policy_hubIijN4cuda3std3__44plusIvEEE10Policy1000EPijS9_iNS7_10__identityEEEvT0_PT3_T1_NS0_13GridEvenShareISH_EET2_T4_E12temp_storage+16];
	add.s32 	%r252, %r250, %r251;
	ld.shared.u32 	%r253, [_ZZN3cub18CUB_300001_SM_10006detail6reduce18DeviceReduceKernelINS2_10policy_hubIijN4cuda3std3__44plusIvEEE10Policy1000EPijS9_iNS7_10__identityEEEvT0_PT3_T1_NS0_13GridEvenShareISH_EET2_T4_E12temp_storage+20];
	add.s32 	%r254, %r252, %r253;
	ld.shared.u32 	%r255, [_ZZN3cub18CUB_300001_SM_10006detail6reduce18DeviceReduceKernelINS2_10policy_hubIijN4cuda3std3__44plusIvEEE10Policy1000EPijS9_iNS7_10__identityEEEvT0_PT3_T1_NS0_13GridEvenShareISH_EET2_T4_E12temp_storage+24];
	add.s32 	%r256, %r254, %r255;
	ld.shared.u32 	%r257, [_ZZN3cub18CUB_300001_SM_10006detail6reduce18DeviceReduceKernelINS2_10policy_hubIijN4cuda3std3__44plusIvEEE10Policy1000EPijS9_iNS7_10__identityEEEvT0_PT3_T1_NS0_13GridEvenShareISH_EET2_T4_E12temp_storage+28];
	add.s32 	%r258, %r256, %r257;
	ld.shared.u32 	%r259, [_ZZN3cub18CUB_300001_SM_10006detail6reduce18DeviceReduceKernelINS2_10policy_hubIijN4cuda3std3__44plusIvEEE10Policy1000EPijS9_iNS7_10__identityEEEvT0_PT3_T1_NS0_13GridEvenShareISH_EET2_T4_E12temp_storage+32];
	add.s32 	%r260, %r258, %r259;
	ld.shared.u32 	%r261, [_ZZN3cub18CUB_300001_SM_10006detail6reduce18DeviceReduceKernelINS2_10policy_hubIijN4cuda3std3__44plusIvEEE10Policy1000EPijS9_iNS7_10__identityEEEvT0_PT3_T1_NS0_13GridEvenShareISH_EET2_T4_E12temp_storage+36];
	add.s32 	%r635, %r260, %r261;
$L__BB6_71:
	mov.u32 	%r576, %tid.x;
	setp.ne.s32 	%p74, %r576, 0;
	@%p74 bra 	$L__BB6_73;
	ld.param.u64 	%rd111, [_ZN3cub18CUB_300001_SM_10006detail6reduce18DeviceReduceKernelINS2_10policy_hubIijN4cuda3std3__44plusIvEEE10Policy1000EPijS9_iNS7_10__identityEEEvT0_PT3_T1_NS0_13GridEvenShareISH_EET2_T4__param_1];
	cvta.to.global.u64 	%rd108, %rd111;
	mul.wide.u32 	%rd109, %r3, 4;
	add.s64 	%rd110, %rd108, %rd109;
	st.global.u32 	[%rd110], %r635;
$L__BB6_73:
	ret;

}
	// .globl	_ZN3cub18CUB_300001_SM_10006detail6reduce28DeviceReduceSingleTileKernelINS2_10policy_hubIijN4cuda3std3__44plusIvEEE10Policy1000EPiSC_iS9_iiNS7_10__identityEEEvT0_T1_T2_T3_T4_T6_
.visible .entry _ZN3cub18CUB_300001_SM_10006detail6reduce28DeviceReduceSingleTileKernelINS2_10policy_hubIijN4cuda3std3__44plusIvEEE10Policy1000EPiSC_iS9_iiNS7_10__identityEEEvT0_T1_T2_T3_T4_T6_(
	.param .u64 .ptr .align 1 _ZN3cub18CUB_300001_SM_10006detail6reduce28DeviceReduceSingleTileKernelINS2_10policy_hubIijN4cuda3std3__44plusIvEEE10Policy1000EPiSC_iS9_iiNS7_10__identityEEEvT0_T1_T2_T3_T4_T6__param_0,
	.param .u64 .ptr .align 1 _ZN3cub18CUB_300001_SM_10006detail6reduce28DeviceReduceSingleTileKernelINS2_10policy_hubIijN4cuda3std3__44plusIvEEE10Policy1000EPiSC_iS9_iiNS7_10__identityEEEvT0_T1_T2_T3_T4_T6__param_1,
	.param .u32 _ZN3cub18CUB_300001_SM_10006detail6reduce28DeviceReduceSingleTileKernelINS2_10policy_hubIijN4cuda3std3__44plusIvEEE10Policy1000EPiSC_iS9_iiNS7_10__identityEEEvT0_T1_T2_T3_T4_T6__param_2,
	.param .align 1 .b8 _ZN3cub18CUB_300001_SM_10006detail6reduce28DeviceReduceSingleTileKernelINS2_10policy_hubIijN4cuda3std3__44plusIvEEE10Policy1000EPiSC_iS9_iiNS7_10__identityEEEvT0_T1_T2_T3_T4_T6__param_3[1],
	.param .u32 _ZN3cub18CUB_300001_SM_10006detail6reduce28DeviceReduceSingleTileKernelINS2_10policy_hubIijN4cuda3std3__44plusIvEEE10Policy1000EPiSC_iS9_iiNS7_10__identityEEEvT0_T1_T2_T3_T4_T6__param_4,
	.param .align 1 .b8 _ZN3cub18CUB_300001_SM_10006detail6reduce28DeviceReduceSingleTileKernelINS2_10policy_hubIijN4cuda3std3__44plusIvEEE10Policy1000EPiSC_iS9_iiNS7_10__identityEEEvT0_T1_T2_T3_T4_T6__param_5[1]
)
.maxntid 256
.minnctapersm 1
{
	.reg .pred 	%p<77>;
	.reg .b32 	%r<571>;
	.reg .b64 	%rd<125>;
	// demoted variable
	.shared .align 4 .b8 _ZZN3cub18CUB_300001_SM_10006detail6reduce28DeviceReduceSingleTileKernelINS2_10policy_hubIijN4cuda3std3__44plusIvEEE10Policy1000EPiSC_iS9_iiNS7_10__identityEEEvT0_T1_T2_T3_T4_T6_E12temp_storage[44];
	ld.param.u64 	%rd16, [_ZN3cub18CUB_300001_SM_10006detail6reduce28DeviceReduceSingleTileKernelINS2_10policy_hubIijN4cuda3std3__44plusIvEEE10Policy1000EPiSC_iS9_iiNS7_10__identityEEEvT0_T1_T2_T3_T4_T6__param_0];
	ld.param.u64 	%rd17, [_ZN3cub18CUB_300001_SM_10006detail6reduce28DeviceReduceSingleTileKernelINS2_10policy_hubIijN4cuda3std3__44plusIvEEE10Policy1000EPiSC_iS9_iiNS7_10__identityEEEvT0_T1_T2_T3_T4_T6__param_1];
	ld.param.u32 	%r120, [_ZN3cub18CUB_300001_SM_10006detail6reduce28DeviceReduceSingleTileKernelINS2_10policy_hubIijN4cuda3std3__44plusIvEEE10Policy1000EPiSC_iS9_iiNS7_10__identityEEEvT0_T1_T2_T3_T4_T6__param_2];
	ld.param.u32 	%r121, [_ZN3cub18CUB_300001_SM_10006detail6reduce28DeviceReduceSingleTileKernelINS2_10policy_hubIijN4cuda3std3__44plusIvEEE10Policy1000EPiSC_iS9_iiNS7_10__identityEEEvT0_T1_T2_T3_T4_T6__param_4];
	cvta.to.global.u64 	%rd1, %rd17;
	setp.ne.s32 	%p1, %r120, 0;
	@%p1 bra 	$L__BB7_3;
	mov.u32 	%r517, %tid.x;
	setp.ne.s32 	%p76, %r517, 0;
	@%p76 bra 	$L__BB7_74;
	st.global.u32 	[%rd1], %r121;
	bra.uni 	$L__BB7_74;
$L__BB7_3:
	and.b64  	%rd18, %rd16, 15;
	setp.ne.s64 	%p2, %rd18, 0;
	@%p2 bra 	$L__BB7_38;
	setp.gt.s32 	%p39, %r120, 4095;
	@%p39 bra 	$L__BB7_22;
	mov.u32 	%r1, %tid.x;
	setp.ge.s32 	%p51, %r1, %r120;
	mov.b32 	%r528, 0;
	mov.u32 	%r523, %r1;
	@%p51 bra 	$L__BB7_7;
	mul.wide.u32 	%rd113, %r1, 4;
	add.s64 	%rd112, %rd16, %rd113;
	// begin inline asm
	ld.global.nc.u32 %r528, [%rd112];
	// end inline asm
	add.s32 	%r523, %r1, 256;
$L__BB7_7:
	setp.ge.s32 	%p52, %r523, %r120;
	@%p52 bra 	$L__BB7_13;
	not.b32 	%r420, %r523;
	add.s32 	%r6, %r120, %r420;
	and.b32  	%r421, %r6, 768;
	setp.eq.s32 	%p53, %r421, 768;
	@%p53 bra 	$L__BB7_11;
	mul.wide.u32 	%rd114, %r523, 4;
	add.s64 	%rd121, %rd16, %rd114;
	shr.u32 	%r422, %r6, 8;
	add.s32 	%r423, %r422, 1;
	and.b32  	%r424, %r423, 3;
	neg.s32 	%r520, %r424;
$L__BB7_10:
	.pragma "nounroll";
	// begin inline asm
	ld.global.nc.u32 %r425, [%rd121];
	// end inline asm
	add.s32 	%r528, %r425, %r528;
	add.s32 	%r523, %r523, 256;
	add.s64 	%rd121, %rd121, 1024;
	add.s32 	%r520, %r520, 1;
	setp.ne.s32 	%p54, %r520, 0;
	@%p54 bra 	$L__BB7_10;
$L__BB7_11:
	setp.lt.u32 	%p55, %r6, 768;
	@%p55 bra 	$L__BB7_13;
$L__BB7_12:
	mul.wide.s32 	%rd120, %r523, 4;
	add.s64 	%rd116, %rd16, %rd120;
	// begin inline asm
	ld.global.nc.u32 %r426, [%rd116];
	// end inline asm
	add.s32 	%r430, %r426, %r528;
	add.s64 	%rd117, %rd116, 1024;
	// begin inline asm
	ld.global.nc.u32 %r427, [%rd117];
	// end inline asm
	add.s32 	%r431, %r427, %r430;
	add.s64 	%rd118, %rd116, 2048;
	// begin inline asm
	ld.global.nc.u32 %r428, [%rd118];
	// end inline asm
	add.s32 	%r432, %r428, %r431;
	add.s64 	%rd119, %rd116, 3072;
	// begin inline asm
	ld.global.nc.u32 %r429, [%rd119];
	// end inline asm
	add.s32 	%r528, %r429, %r432;
	add.s32 	%r523, %r523, 1024;
	setp.lt.s32 	%p56, %r523, %r120;
	@%p56 bra 	$L__BB7_12;
$L__BB7_13:
	setp.lt.s32 	%p57, %r120, 256;
	@%p57 bra 	$L__BB7_18;
	// begin inline asm
	mov.u32 %r496, %laneid;
	// end inline asm
	mov.b32 	%r497, -1;
	redux.sync.add.s32 %r570, %r528, %r497;
	setp.ne.s32 	%p73, %r496, 0;
	@%p73 bra 	$L__BB7_16;
	shr.u32 	%r498, %r1, 3;
	and.b32  	%r499, %r498, 124;
	mov.u32 	%r500, _ZZN3cub18CUB_300001_SM_10006detail6reduce28DeviceReduceSingleTileKernelINS2_10policy_hubIijN4cuda3std3__44plusIvEEE10Policy1000EPiSC_iS9_iiNS7_10__identityEEEvT0_T1_T2_T3_T4_T6_E12temp_storage;
	add.s32 	%r501, %r500, %r499;
	st.shared.u32 	[%r501+8], %r570;
$L__BB7_16:
	bar.sync 	0;
	setp.ne.s32 	%p74, %r1, 0;
	@%p74 bra 	$L__BB7_72;
	ld.shared.u32 	%r502, [_ZZN3cub18CUB_300001_SM_10006detail6reduce28DeviceReduceSingleTileKernelINS2_10policy_hubIijN4cuda3std3__44plusIvEEE10Policy1000EPiSC_iS9_iiNS7_10__identityEEEvT0_T1_T2_T3_T4_T6_E12temp_storage+12];
	add.s32 	%r503, %r502, %r570;
	ld.shared.u32 	%r504, [_ZZN3cub18CUB_300001_SM_10006detail6reduce28DeviceReduceSingleTileKernelINS2_10policy_hubIijN4cuda3std3__44plusIvEEE10Policy1000EPiSC_iS9_iiNS7_10__identityEEEvT0_T1_T2_T3_T4_T6_E12temp_storage+16];
	add.s32 	%r505, %r503, %r504;
	ld.shared.u32 	%r506, [_ZZN3cub18CUB_300001_SM_10006detail6reduce28DeviceReduceSingleTileKernelINS2_10policy_hubIijN4cuda3std3__44plusIvEEE10Policy1000EPiSC_iS9_iiNS7_10__identityEEEvT0_T1_T2_T3_T4_T6_E12temp_storage+20];
	add.s32 	%r507, %r505, %r506;
	ld.shared.u32 	%r508, [_ZZN3cub18CUB_300001_SM_10006detail6reduce28DeviceReduceSingleTileKernelINS2_10policy_hubIijN4cuda3std3__44plusIvEEE10Policy1000EPiSC_iS9_iiNS7_10__identityEEEvT0_T1_T2_T3_T4_T6_E12temp_storage+24];
	add.s32 	%r509, %r507, %r508;
	ld.shared.u32 	%r510, [_ZZN3cub18CUB_300001_SM_10006detail6reduce28DeviceReduceSingleTileKernelINS2_10policy_hubIijN4cuda3std3__44plusIvEEE10Policy1000EPiSC_iS9_iiNS7_10__identityEEEvT0_T1_T2_T3_T4_T6_E12temp_storage+28];
	add.s32 	%r511, %r509, %r510;
	ld.shared.u32 	%r512, [_ZZN3cub18CUB_300001_SM_10006detail6reduce28DeviceReduceSingleTileKernelINS2_10policy_hubIijN4cuda3std3__44plusIvEEE10Policy1000EPiSC_iS9_iiNS7_10__identityEEEvT0_T1_T2_T3_T4_T6_E12temp_storage+32];
	add.s32 	%r513, %r511, %r512;
	ld.shared.u32 	%r514, [_ZZN3cub18CUB_300001_SM_10006detail6reduce28DeviceReduceSingleTileKernelINS2_10policy_hubIijN4cuda3std3__44plusIvEEE10Policy1000EPiSC_iS9_iiNS7_10__identityEEEvT0_T1_T2_T3_T4_T6_E12temp_storage+36];
	add.s32 	%r570, %r513, %r514;
	bra.uni 	$L__BB7_72;
$L__BB7_18:
	// begin inline asm
	mov.u32 %r433, %laneid;
	// end inline asm
	and.b32  	%r459, %r1, 992;
	add.s32 	%r460, %r459, 32;
	setp.gt.s32 	%p58, %r460, %r120;
	not.b32 	%r461, %r459;
	add.s32 	%r462, %r120, %r461;
	selp.b32 	%r457, %r462, 31, %p58;
	mov.b32 	%r436, 1;
	mov.b32 	%r458, -1;
	// begin inline asm
	shfl.sync.down.b32 %r434, %r528, %r436, %r457, %r458;
	// end inline asm
	setp.lt.s32 	%p59, %r433, %r457;
	selp.b32 	%r463, %r434, 0, %p59;
	add.s32 	%r440, %r463, %r528;
	mov.b32 	%r441, 2;
	// begin inline asm
	shfl.sync.down.b32 %r439, %r440, %r441, %r457, %r458;
	// end inline asm
	add.s32 	%r464, %r433, 2;
	setp.gt.s32 	%p60, %r464, %r457;
	selp.b32 	%r465, 0, %r439, %p60;
	add.s32 	%r445, %r440, %r465;
	mov.b32 	%r446, 4;
	// begin inline asm
	shfl.sync.down.b32 %r444, %r445, %r446, %r457, %r458;
	// end inline asm
	add.s32 	%r466, %r433, 4;
	setp.gt.s32 	%p61, %r466, %r457;
	selp.b32 	%r467, 0, %r444, %p61;
	add.s32 	%r450, %r445, %r467;
	mov.b32 	%r451, 8;
	// begin inline asm
	shfl.sync.down.b32 %r449, %r450, %r451, %r457, %r458;
	// end inline asm
	add.s32 	%r468, %r433, 8;
	setp.gt.s32 	%p62, %r468, %r457;
	selp.b32 	%r469, 0, %r449, %p62;
	add.s32 	%r455, %r450, %r469;
	mov.b32 	%r456, 16;
	// begin inline asm
	shfl.sync.down.b32 %r454, %r455, %r456, %r457, %r458;
	// end inline asm
	add.s32 	%r470, %r433, 16;
	setp.gt.s32 	%p63, %r470, %r457;
	selp.b32 	%r471, 0, %r454, %p63;
	add.s32 	%r570, %r455, %r471;
	setp.ne.s32 	%p64, %r433, 0;
	@%p64 bra 	$L__BB7_20;
	shr.u32 	%r472, %r1, 3;
	and.b32  	%r473, %r472, 124;
	mov.u32 	%r474, _ZZN3cub18CUB_300001_SM_10006detail6reduce28DeviceReduceSingleTileKernelINS2_10policy_hubIijN4cuda3std3__44plusIvEEE10Policy1000EPiSC_iS9_iiNS7_10__identityEEEvT0_T1_T2_T3_T4_T6_E12temp_storage;
	add.s32 	%r475, %r474, %r473;
	st.shared.u32 	[%r475+8], %r570;
$L__BB7_20:
	bar.sync 	0;
	setp.ne.s32 	%p65, %r1, 0;
	@%p65 bra 	$L__BB7_72;
	setp.gt.s32 	%p66, %r120, 32;
	ld.shared.u32 	%r476, [_ZZN3cub18CUB_300001_SM_10006detail6reduce28DeviceReduceSingleTileKernelINS2_10policy_hubIijN4cuda3std3__44plusIvEEE10Policy1000EPiSC_iS9_iiNS7_10__identityEEEvT0_T1_T2_T3_T4_T6_E12temp_storage+12];
	selp.b32 	%r477, %r476, 0, %p66;
	add.s32 	%r478, %r477, %r570;
	setp.gt.s32 	%p67, %r120, 64;
	ld.shared.u32 	%r479, [_ZZN3cub18CUB_300001_SM_10006detail6reduce28DeviceReduceSingleTileKernelINS2_10policy_hubIijN4cuda3std3__44plusIvEEE10Policy1000EPiSC_iS9_iiNS7_10__identityEEEvT0_T1_T2_T3_T4_T6_E12temp_storage+16];
	selp.b32 	%r480, %r479, 0, %p67;
	add.s32 	%r481, %r478, %r480;
	setp.gt.s32 	%p68, %r120, 96;
	ld.shared.u32 	%r482, [_ZZN3cub18CUB_300001_SM_10006detail6reduce28DeviceReduceSingleTileKernelINS2_10policy_hubIijN4cuda3std3__44plusIvEEE10Policy1000EPiSC_iS9_iiNS7_10__identityEEEvT0_T1_T2_T3_T4_T6_E12temp_storage+20];
	selp.b32 	%r483, %r482, 0, %p68;
	add.s32 	%r484, %r481, %r483;
	setp.gt.s32 	%p69, %r120, 128;
	ld.shared.u32 	%r485, [_ZZN3cub18CUB_300001_SM_10006detail6reduce28DeviceReduceSingleTileKernelINS2_10policy_hubIijN4cuda3std3__44plusIvEEE10Policy1000EPiSC_iS9_iiNS7_10__identityEEEvT0_T1_T2_T3_T4_T6_E12temp_storage+24];
	selp.b32 	%r486, %r485, 0, %p69;
	add.s32 	%r487, %r484, %r486;
	setp.gt.s32 	%p70, %r120, 160;
	ld.shared.u32 	%r488, [_ZZN3cub18CUB_300001_SM_10006detail6reduce28DeviceReduceSingleTileKernelINS2_10policy_hubIijN4cuda3std3__44plusIvEEE10Policy1000EPiSC_iS9_iiNS7_10__identityEEEvT0_T1_T2_T3_T4_T6_E12temp_storage+28];
	selp.b32 	%r489, %r488, 0, %p70;
	add.s32 	%r490, %r487, %r489;
	setp.gt.s32 	%p71, %r120, 192;
	ld.shared.u32 	%r491, [_ZZN3cub18CUB_300001_SM_10006detail6reduce28DeviceReduceSingleTileKernelINS2_10policy_hubIijN4cuda3std3__44plusIvEEE10Policy1000EPiSC_iS9_iiNS7_10__identityEEEvT0_T1_T2_T3_T4_T6_E12temp_storage+32];
	selp.b32 	%r492, %r491, 0, %p71;
	add.s32 	%r493, %r490, %r492;
	setp.gt.s32 	%p72, %r120, 224;
	ld.shared.u32 	%r494, [_ZZN3cub18CUB_300001_SM_10006detail6reduce28DeviceReduceSingleTileKernelINS2_10policy_hubIijN4cuda3std3__44plusIvEEE10Policy1000EPiSC_iS9_iiNS7_10__identityEEEvT0_T1_T2_T3_T4_T6_E12temp_storage+36];
	selp.b32 	%r495, %r494, 0, %p72;
	add.s32 	%r570, %r493, %r495;
	bra.uni 	$L__BB7_72;
$L__BB7_22:
	mov.u32 	%r26, %tid.x;
	shl.b32 	%r319, %r26, 2;
	mul.wide.u32 	%rd86, %r319, 4;
	add.s64 	%rd76, %rd16, %rd86;
	// begin inline asm
	ld.global.nc.v2.u64 {%rd74, %rd75}, [%rd76];
	// end inline asm
	mov.b64 	{%r320, %r321}, %rd75;
	mov.b64 	{%r322, %r323}, %rd74;
	add.s64 	%rd79, %rd76, 4096;
	// begin inline asm
	ld.global.nc.v2.u64 {%rd77, %rd78}, [%rd79];
	// end inline asm
	mov.b64 	{%r324, %r325}, %rd78;
	mov.b64 	{%r326, %r327}, %rd77;
	add.s64 	%rd82, %rd76, 8192;
	// begin inline asm
	ld.global.nc.v2.u64 {%rd80, %rd81}, [%rd82];
	// end inline asm
	mov.b64 	{%r328, %r329}, %rd81;
	mov.b64 	{%r330, %r331}, %rd80;
	add.s64 	%rd85, %rd76, 12288;
	// begin inline asm
	ld.global.nc.v2.u64 {%rd83, %rd84}, [%rd85];
	// end inline asm
	mov.b64 	{%r332, %r333}, %rd84;
	mov.b64 	{%r334, %r335}, %rd83;
	add.s32 	%r336, %r323, %r322;
	add.s32 	%r337, %r320, %r336;
	add.s32 	%r338, %r321, %r337;
	add.s32 	%r339, %r326, %r338;
	add.s32 	%r340, %r327, %r339;
	add.s32 	%r341, %r324, %r340;
	add.s32 	%r342, %r325, %r341;
	add.s32 	%r343, %r330, %r342;
	add.s32 	%r344, %r331, %r343;
	add.s32 	%r345, %r328, %r344;
	add.s32 	%r346, %r329, %r345;
	add.s32 	%r347, %r334, %r346;
	add.s32 	%r348, %r335, %r347;
	add.s32 	%r349, %r332, %r348;
	add.s32 	%r543, %r333, %r349;
	setp.lt.u32 	%p40, %r120, 8192;
	mov.b32 	%r532, 4096;
	@%p40 bra 	$L__BB7_26;
	add.s32 	%r28, %r120, -4096;
	mov.b32 	%r532, 4096;
$L__BB7_24:
	mul.wide.s32 	%rd99, %r532, 4;
	add.s64 	%rd89, %rd76, %rd99;
	// begin inline asm
	ld.global.nc.v2.u64 {%rd87, %rd88}, [%rd89];
	// end inline asm
	mov.b64 	{%r351, %r352}, %rd88;
	mov.b64 	{%r353, %r354}, %rd87;
	add.s64 	%rd92, %rd89, 4096;
	// begin inline asm
	ld.global.nc.v2.u64 {%rd90, %rd91}, [%rd92];
	// end inline asm
	mov.b64 	{%r355, %r356}, %rd91;
	mov.b64 	{%r357, %r358}, %rd90;
	add.s64 	%rd95, %rd89, 8192;
	// begin inline asm
	ld.global.nc.v2.u64 {%rd93, %rd94}, [%rd95];
	// end inline asm
	mov.b64 	{%r359, %r360}, %rd94;
	mov.b64 	{%r361, %r362}, %rd93;
	add.s64 	%rd98, %rd89, 12288;
	// begin inline asm
	ld.global.nc.v2.u64 {%rd96, %rd97}, [%rd98];
	// end inline asm
	mov.b64 	{%r363, %r364}, %rd97;
	mov.b64 	{%r365, %r366}, %rd96;
	add.s32 	%r367, %r353, %r543;
	add.s32 	%r368, %r354, %r367;
	add.s32 	%r369, %r351, %r368;
	add.s32 	%r370, %r352, %r369;
	add.s32 	%r371, %r357, %r370;
	add.s32 	%r372, %r358, %r371;
	add.s32 	%r373, %r355, %r372;
	add.s32 	%r374, %r356, %r373;
	add.s32 	%r375, %r361, %r374;
	add.s32 	%r376, %r362, %r375;
	add.s32 	%r377, %r359, %r376;
	add.s32 	%r378, %r360, %r377;
	add.s32 	%r379, %r365, %r378;
	add.s32 	%r380, %r366, %r379;
	add.s32 	%r381, %r363, %r380;
	add.s32 	%r543, %r364, %r381;
	sub.s32 	%r382, %r120, %r532;
	setp.lt.s32 	%p41, %r382, 4096;
	@%p41 bra 	$L__BB7_34;
	add.s32 	%r532, %r532, 4096;
	setp.le.s32 	%p42, %r532, %r28;
	@%p42 bra 	$L__BB7_24;
$L__BB7_26:
	setp.le.s32 	%p43, %r120, %r532;
	@%p43 bra 	$L__BB7_34;
	sub.s32 	%r35, %r120, %r532;
	setp.ge.s32 	%p44, %r26, %r35;
	@%p44 bra 	$L__BB7_34;
	not.b32 	%r384, %r26;
	add.s32 	%r385, %r120, %r384;
	sub.s32 	%r36, %r385, %r532;
	and.b32  	%r386, %r36, 768;
	setp.eq.s32 	%p45, %r386, 768;
	mov.u32 	%r537, %r26;
	@%p45 bra 	$L__BB7_31;
	add.s32 	%r534, %r26, %r532;
	shr.u32 	%r387, %r36, 8;
	add.s32 	%r388, %r387, 1;
	and.b32  	%r389, %r388, 3;
	neg.s32 	%r533, %r389;
	mov.u32 	%r537, %r26;
$L__BB7_30:
	.pragma "nounroll";
	mul.wide.u32 	%rd101, %r534, 4;
	add.s64 	%rd100, %rd16, %rd101;
	// begin inline asm
	ld.global.nc.u32 %r390, [%rd100];
	// end inline asm
	add.s32 	%r543, %r390, %r543;
	add.s32 	%r537, %r537, 256;
	add.s32 	%r534, %r534, 256;
	add.s32 	%r533, %r533, 1;
	setp.ne.s32 	%p46, %r533, 0;
	@%p46 bra 	$L__BB7_30;
$L__BB7_31:
	setp.lt.u32 	%p47, %r36, 768;
	@%p47 bra 	$L__BB7_34;
	cvt.u64.u32 	%rd102, %r537;
	cvt.u64.u32 	%rd103, %r532;
	add.s64 	%rd104, %rd102, %rd103;
	shl.b64 	%rd105, %rd104, 2;
	add.s64 	%rd106, %rd105, %rd16;
	add.s64 	%rd122, %rd106, 2048;
	add.s32 	%r540, %r537, %r532;
$L__BB7_33:
	mul.wide.u32 	%rd111, %r540, 4;
	add.s64 	%rd107, %rd16, %rd111;
	// begin inline asm
	ld.global.nc.u32 %r391, [%rd107];
	// end inline asm
	add.s32 	%r395, %r391, %r543;
	add.s64 	%rd108, %rd122, -1024;
	// begin inline asm
	ld.global.nc.u32 %r392, [%rd108];
	// end inline asm
	add.s32 	%r396, %r392, %r395;
	// begin inline asm
	ld.global.nc.u32 %r393, [%rd122];
	// end inline asm
	add.s32 	%r397, %r393, %r396;
	add.s64 	%rd110, %rd122, 1024;
	// begin inline asm
	ld.global.nc.u32 %r394, [%rd110];
	// end inline asm
	add.s32 	%r543, %r394, %r397;
	add.s32 	%r537, %r537, 1024;
	add.s64 	%rd122, %rd122, 4096;
	add.s32 	%r540, %r540, 1024;
	setp.lt.s32 	%p48, %r537, %r35;
	@%p48 bra 	$L__BB7_33;
$L__BB7_34:
	// begin inline asm
	mov.u32 %r398, %laneid;
	// end inline asm
	mov.b32 	%r399, -1;
	redux.sync.add.s32 %r570, %r543, %r399;
	setp.ne.s32 	%p49, %r398, 0;
	@%p49 bra 	$L__BB7_36;
	shr.u32 	%r400, %r26, 3;
	and.b32  	%r401, %r400, 124;
	mov.u32 	%r402, _ZZN3cub18CUB_300001_SM_10006detail6reduce28DeviceReduceSingleTileKernelINS2_10policy_hubIijN4cuda3std3__44plusIvEEE10Policy1000EPiSC_iS9_iiNS7_10__identityEEEvT0_T1_T2_T3_T4_T6_E12temp_storage;
	add.s32 	%r403, %r402, %r401;
	st.shared.u32 	[%r403+8], %r570;
$L__BB7_36:
	bar.sync 	0;
	setp.ne.s32 	%p50, %r26, 0;
	@%p50 bra 	$L__BB7_72;
	ld.shared.u32 	%r404, [_ZZN3cub18CUB_300001_SM_10006detail6reduce28DeviceReduceSingleTileKernelINS2_10policy_hubIijN4cuda3std3__44plusIvEEE10Policy1000EPiSC_iS9_iiNS7_10__identityEEEvT0_T1_T2_T3_T4_T6_E12temp_storage+12];
	add.s32 	%r405, %r404, %r570;
	ld.shared.u32 	%r406, [_ZZN3cub18CUB_300001_SM_10006detail6reduce28DeviceReduceSingleTileKernelINS2_10policy_hubIijN4cuda3std3__44plusIvEEE10Policy1000EPiSC_iS9_iiNS7_10__identityEEEvT0_T1_T2_T3_T4_T6_E12temp_storage+16];
	add.s32 	%r407, %r405, %r406;
	ld.shared.u32 	%r408, [_ZZN3cub18CUB_300001_SM_10006detail6reduce28DeviceReduceSingleTileKernelINS2_10policy_hubIijN4cuda3std3__44plusIvEEE10Policy1000EPiSC_iS9_iiNS7_10__identityEEEvT0_T1_T2_T3_T4_T6_E12temp_storage+20];
	add.s32 	%r409, %r407, %r408;
	ld.shared.u32 	%r410, [_ZZN3cub18CUB_300001_SM_10006detail6reduce28DeviceReduceSingleTileKernelINS2_10policy_hubIijN4cuda3std3__44plusIvEEE10Policy1000EPiSC_iS9_iiNS7_10__identityEEEvT0_T1_T2_T3_T4_T6_E12temp_storage+24];
	add.s32 	%r411, %r409, %r410;
	ld.shared.u32 	%r412, [_ZZN3cub18CUB_300001_SM_10006detail6reduce28DeviceReduceSingleTileKernelINS2_10policy_hubIijN4cuda3std3__44plusIvEEE10Policy1000EPiSC_iS9_iiNS7_10__identityEEEvT0_T1_T2_T3_T4_T6_E12temp_storage+28];
	add.s32 	%r413, %r411, %r412;
	ld.shared.u32 	%r414, [_ZZN3cub18CUB_300001_SM_10006detail6reduce28DeviceReduceSingleTileKernelINS2_10policy_hubIijN4cuda3std3__44plusIvEEE10Policy1000EPiSC_iS9_iiNS7_10__identityEEEvT0_T1_T2_T3_T4_T6_E12temp_storage+32];
	add.s32 	%r415, %r413, %r414;
	ld.shared.u32 	%r416, [_ZZN3cub18CUB_300001_SM_10006detail6reduce28DeviceReduceSingleTileKernelINS2_10policy_hubIijN4cuda3std3__44plusIvEEE10Policy1000EPiSC_iS9_iiNS7_10__identityEEEvT0_T1_T2_T3_T4_T6_E12temp_storage+36];
	add.s32 	%r570, %r415, %r416;
	bra.uni 	$L__BB7_72;
$L__BB7_38:
	setp.gt.s32 	%p3, %r120, 4095;
	@%p3 bra 	$L__BB7_56;
	mov.u32 	%r60, %tid.x;
	setp.ge.s32 	%p15, %r60, %r120;
	mov.b32 	%r554, 0;
	mov.u32 	%r549, %r60;
	@%p15 bra 	$L__BB7_41;
	mul.wide.u32 	%rd66, %r60, 4;
	add.s64 	%rd65, %rd16, %rd66;
	// begin inline asm
	ld.global.nc.u32 %r554, [%rd65];
	// end inline asm
	add.s32 	%r549, %r60, 256;
$L__BB7_41:
	setp.ge.s32 	%p16, %r549, %r120;
	@%p16 bra 	$L__BB7_47;
	not.b32 	%r223, %r549;
	add.s32 	%r65, %r120, %r223;
	and.b32  	%r224, %r65, 768;
	setp.eq.s32 	%p17, %r224, 768;
	@%p17 bra 	$L__BB7_45;
	mul.wide.u32 	%rd67, %r549, 4;
	add.s64 	%rd123, %rd16, %rd67;
	shr.u32 	%r225, %r65, 8;
	add.s32 	%r226, %r225, 1;
	and.b32  	%r227, %r226, 3;
	neg.s32 	%r546, %r227;
$L__BB7_44:
	.pragma "nounroll";
	// begin inline asm
	ld.global.nc.u32 %r228, [%rd123];
	// end inline asm
	add.s32 	%r554, %r228, %r554;
	add.s32 	%r549, %r549, 256;
	add.s64 	%rd123, %rd123, 1024;
	add.s32 	%r546, %r546, 1;
	setp.ne.s32 	%p18, %r546, 0;
	@%p18 bra 	$L__BB7_44;
$L__BB7_45:
	setp.lt.u32 	%p19, %r65, 768;
	@%p19 bra 	$L__BB7_47;
$L__BB7_46:
	mul.wide.s32 	%rd73, %r549, 4;
	add.s64 	%rd69, %rd16, %rd73;
	// begin inline asm
	ld.global.nc.u32 %r229, [%rd69];
	// end inline asm
	add.s32 	%r233, %r229, %r554;
	add.s64 	%rd70, %rd69, 1024;
	// begin inline asm
	ld.global.nc.u32 %r230, [%rd70];
	// end inline asm
	add.s32 	%r234, %r230, %r233;
	add.s64 	%rd71, %rd69, 2048;
	// begin inline asm
	ld.global.nc.u32 %r231, [%rd71];
	// end inline asm
	add.s32 	%r235, %r231, %r234;
	add.s64 	%rd72, %rd69, 3072;
	// begin inline asm
	ld.global.nc.u32 %r232, [%rd72];
	// end inline asm
	add.s32 	%r554, %r232, %r235;
	add.s32 	%r549, %r549, 1024;
	setp.lt.s32 	%p20, %r549, %r120;
	@%p20 bra 	$L__BB7_46;
$L__BB7_47:
	setp.lt.s32 	%p21, %r120, 256;
	@%p21 bra 	$L__BB7_52;
	// begin inline asm
	mov.u32 %r299, %laneid;
	// end inline asm
	mov.b32 	%r300, -1;
	redux.sync.add.s32 %r570, %r554, %r300;
	setp.ne.s32 	%p37, %r299, 0;
	@%p37 bra 	$L__BB7_50;
	shr.u32 	%r301, %r60, 3;
	and.b32  	%r302, %r301, 124;
	mov.u32 	%r303, _ZZN3cub18CUB_300001_SM_10006detail6reduce28DeviceReduceSingleTileKernelINS2_10policy_hubIijN4cuda3std3__44plusIvEEE10Policy1000EPiSC_iS9_iiNS7_10__identityEEEvT0_T1_T2_T3_T4_T6_E12temp_storage;
	add.s32 	%r304, %r303, %r302;
	st.shared.u32 	[%r304+8], %r570;
$L__BB7_50:
	bar.sync 	0;
	setp.ne.s32 	%p38, %r60, 0;
	@%p38 bra 	$L__BB7_72;
	ld.shared.u32 	%r305, [_ZZN3cub18CUB_300001_SM_10006detail6reduce28DeviceReduceSingleTileKernelINS2_10policy_hubIijN4cuda3std3__44plusIvEEE10Policy1000EPiSC_iS9_iiNS7_10__identityEEEvT0_T1_T2_T3_T4_T6_E12temp_storage+12];
	add.s32 	%r306, %r305, %r570;
	ld.shared.u32 	%r307, [_ZZN3cub18CUB_300001_SM_10006detail6reduce28DeviceReduceSingleTileKernelINS2_10policy_hubIijN4cuda3std3__44plusIvEEE10Policy1000EPiSC_iS9_iiNS7_10__identityEEEvT0_T1_T2_T3_T4_T6_E12temp_storage+16];
	add.s32 	%r308, %r306, %r307;
	ld.shared.u32 	%r309, [_ZZN3cub18CUB_300001_SM_10006detail6reduce28DeviceReduceSingleTileKernelINS2_10policy_hubIijN4cuda3std3__44plusIvEEE10Policy1000EPiSC_iS9_iiNS7_10__identityEEEvT0_T1_T2_T3_T4_T6_E12temp_storage+20];
	add.s32 	%r310, %r308, %r309;
	ld.shared.u32 	%r311, [_ZZN3cub18CUB_300001_SM_10006detail6reduce28DeviceReduceSingleTileKernelINS2_10policy_hubIijN4cuda3std3__44plusIvEEE10Policy1000EPiSC_iS9_iiNS7_10__identityEEEvT0_T1_T2_T3_T4_T6_E12temp_storage+24];
	add.s32 	%r312, %r310, %r311;
	ld.shared.u32 	%r313, [_ZZN3cub18CUB_300001_SM_10006detail6reduce28DeviceReduceSingleTileKernelINS2_10policy_hubIijN4cuda3std3__44plusIvEEE10Policy1000EPiSC_iS9_iiNS7_10__identityEEEvT0_T1_T2_T3_T4_T6_E12temp_storage+28];
	add.s32 	%r314, %r312, %r313;
	ld.shared.u32 	%r315, [_ZZN3cub18CUB_300001_SM_10006detail6reduce28DeviceReduceSingleTileKernelINS2_10policy_hubIijN4cuda3std3__44plusIvEEE10Policy1000EPiSC_iS9_iiNS7_10__identityEEEvT0_T1_T2_T3_T4_T6_E12temp_storage+32];
	add.s32 	%r316, %r314, %r315;
	ld.shared.u32 	%r317, [_ZZN3cub18CUB_300001_SM_10006detail6reduce28DeviceReduceSingleTileKernelINS2_10policy_hubIijN4cuda3std3__44plusIvEEE10Policy1000EPiSC_iS9_iiNS7_10__identityEEEvT0_T1_T2_T3_T4_T6_E12temp_storage+36];
	add.s32 	%r570, %r316, %r317;
	bra.uni 	$L__BB7_72;
$L__BB7_52:
	// begin inline asm
	mov.u32 %r236, %laneid;
	// end inline asm
	and.b32  	%r262, %r60, 992;
	add.s32 	%r263, %r262, 32;
	setp.gt.s32 	%p22, %r263, %r120;
	not.b32 	%r264, %r262;
	add.s32 	%r265, %r120, %r264;
	selp.b32 	%r260, %r265, 31, %p22;
	mov.b32 	%r239, 1;
	mov.b32 	%r261, -1;
	// begin inline asm
	shfl.sync.down.b32 %r237, %r554, %r239, %r260, %r261;
	// end inline asm
	setp.lt.s32 	%p23, %r236, %r260;
	selp.b32 	%r266, %r237, 0, %p23;
	add.s32 	%r243, %r266, %r554;
	mov.b32 	%r244, 2;
	// begin inline asm
	shfl.sync.down.b32 %r242, %r243, %r244, %r260, %r261;
	// end inline asm
	add.s32 	%r267, %r236, 2;
	setp.gt.s32 	%p24, %r267, %r260;
	selp.b32 	%r268, 0, %r242, %p24;
	add.s32 	%r248, %r243, %r268;
	mov.b32 	%r249, 4;
	// begin inline asm
	shfl.sync.down.b32 %r247, %r248, %r249, %r260, %r261;
	// end inline asm
	add.s32 	%r269, %r236, 4;
	setp.gt.s32 	%p25, %r269, %r260;
	selp.b32 	%r270, 0, %r247, %p25;
	add.s32 	%r253, %r248, %r270;
	mov.b32 	%r254, 8;
	// begin inline asm
	shfl.sync.down.b32 %r252, %r253, %r254, %r260, %r261;
	// end inline asm
	add.s32 	%r271, %r236, 8;
	setp.gt.s32 	%p26, %r271, %r260;
	selp.b32 	%r272, 0, %r252, %p26;
	add.s32 	%r258, %r253, %r272;
	mov.b32 	%r259, 16;
	// begin inline asm
	shfl.sync.down.b32 %r257, %r258, %r259, %r260, %r261;
	// end inline asm
	add.s32 	%r273, %r236, 16;
	setp.gt.s32 	%p27, %r273, %r260;
	selp.b32 	%r274, 0, %r257, %p27;
	add.s32 	%r570, %r258, %r274;
	setp.ne.s32 	%p28, %r236, 0;
	@%p28 bra 	$L__BB7_54;
	shr.u32 	%r275, %r60, 3;
	and.b32  	%r276, %r275, 124;
	mov.u32 	%r277, _ZZN3cub18CUB_300001_SM_10006detail6reduce28DeviceReduceSingleTileKernelINS2_10policy_hubIijN4cuda3std3__44plusIvEEE10Policy1000EPiSC_iS9_iiNS7_10__identityEEEvT0_T1_T2_T3_T4_T6_E12temp_storage;
	add.s32 	%r278, %r277, %r276;
	st.shared.u32 	[%r278+8], %r570;
$L__BB7_54:
	bar.sync 	0;
	setp.ne.s32 	%p29, %r60, 0;
	@%p29 bra 	$L__BB7_72;
	setp.gt.s32 	%p30, %r120, 32;
	ld.shared.u32 	%r279, [_ZZN3cub18CUB_300001_SM_10006detail6reduce28DeviceReduceSingleTileKernelINS2_10policy_hubIijN4cuda3std3__44plusIvEEE10Policy1000EPiSC_iS9_iiNS7_10__identityEEEvT0_T1_T2_T3_T4_T6_E12temp_storage+12];
	selp.b32 	%r280, %r279, 0, %p30;
	add.s32 	%r281, %r280, %r570;
	setp.gt.s32 	%p31, %r120, 64;
	ld.shared.u32 	%r282, [_ZZN3cub18CUB_300001_SM_10006detail6reduce28DeviceReduceSingleTileKernelINS2_10policy_hubIijN4cuda3std3__44plusIvEEE10Policy1000EPiSC_iS9_iiNS7_10__identityEEEvT0_T1_T2_T3_T4_T6_E12temp_storage+16];
	selp.b32 	%r283, %r282, 0, %p31;
	add.s32 	%r284, %r281, %r283;
	setp.gt.s32 	%p32, %r120, 96;
	ld.shared.u32 	%r285, [_ZZN3cub18CUB_300001_SM_10006detail6reduce28DeviceReduceSingleTileKernelINS2_10policy_hubIijN4cuda3std3__44plusIvEEE10Policy1000EPiSC_iS9_iiNS7_10__identityEEEvT0_T1_T2_T3_T4_T6_E12temp_storage+20];
	selp.b32 	%r286, %r285, 0, %p32;
	add.s32 	%r287, %r284, %r286;
	setp.gt.s32 	%p33, %r120, 128;
	ld.shared.u32 	%r288, [_ZZN3cub18CUB_300001_SM_10006detail6reduce28DeviceReduceSingleTileKernelINS2_10policy_hubIijN4cuda3std3__44plusIvEEE10Policy1000EPiSC_iS9_iiNS7_10__identityEEEvT0_T1_T2_T3_T4_T6_E12temp_storage+24];
	selp.b32 	%r289, %r288, 0, %p33;
	add.s32 	%r290, %r287, %r289;
	setp.gt.s32 	%p34, %r120, 160;
	ld.shared.u32 	%r291, [_ZZN3cub18CUB_300001_SM_10006detail6reduce28DeviceReduceSingleTileKernelINS2_10policy_hubIijN4cuda3std3__44plusIvEEE10Policy1000EPiSC_iS9_iiNS7_10__identityEEEvT0_T1_T2_T3_T4_T6_E12temp_storage+28];
	selp.b32 	%r292, %r291, 0, %p34;
	add.s32 	%r293, %r290, %r292;
	setp.gt.s32 	%p35, %r120, 192;
	ld.shared.u32 	%r294, [_ZZN3cub18CUB_300001_SM_10006detail6reduce28DeviceReduceSingleTileKernelINS2_10policy_hubIijN4cuda3std3__44plusIvEEE10Policy1000EPiSC_iS9_iiNS7_10__identityEEEvT0_T1_T2_T3_T4_T6_E12temp_storage+32];
	selp.b32 	%r295, %r294, 0, %p35;
	add.s32 	%r296, %r293, %r295;
	setp.gt.s32 	%p36, %r120, 224;
	ld.shared.u32 	%r297, [_ZZN3cub18CUB_300001_SM_10006detail6reduce28DeviceReduceSingleTileKernelINS2_10policy_hubIijN4cuda3std3__44plusIvEEE10Policy1000EPiSC_iS9_iiNS7_10__identityEEEvT0_T1_T2_T3_T4_T6_E12temp_storage+36];
	selp.b32 	%r298, %r297, 0, %p36;
	add.s32 	%r570, %r296, %r298;
	bra.uni 	$L__BB7_72;
$L__BB7_56:
	mov.u32 	%r85, %tid.x;
	mul.wide.u32 	%rd35, %r85, 4;
	add.s64 	%rd19, %rd16, %rd35;
	// begin inline asm
	ld.global.nc.u32 %r122, [%rd19];
	// end inline asm
	add.s64 	%rd20, %rd19, 1024;
	// begin inline asm
	ld.global.nc.u32 %r123, [%rd20];
	// end inline asm
	add.s64 	%rd21, %rd19, 2048;
	// begin inline asm
	ld.global.nc.u32 %r124, [%rd21];
	// end inline asm
	add.s64 	%rd22, %rd19, 3072;
	// begin inline asm
	ld.global.nc.u32 %r125, [%rd22];
	// end inline asm
	add.s64 	%rd23, %rd19, 4096;
	// begin inline asm
	ld.global.nc.u32 %r126, [%rd23];
	// end inline asm
	add.s64 	%rd24, %rd19, 5120;
	// begin inline asm
	ld.global.nc.u32 %r127, [%rd24];
	// end inline asm
	add.s64 	%rd25, %rd19, 6144;
	// begin inline asm
	ld.global.nc.u32 %r128, [%rd25];
	// end inline asm
	add.s64 	%rd26, %rd19, 7168;
	// begin inline asm
	ld.global.nc.u32 %r129, [%rd26];
	// end inline asm
	add.s64 	%rd27, %rd19, 8192;
	// begin inline asm
	ld.global.nc.u32 %r130, [%rd27];
	// end inline asm
	add.s64 	%rd28, %rd19, 9216;
	// begin inline asm
	ld.global.nc.u32 %r131, [%rd28];
	// end inline asm
	add.s64 	%rd29, %rd19, 10240;
	// begin inline asm
	ld.global.nc.u32 %r132, [%rd29];
	// end inline asm
	add.s64 	%rd30, %rd19, 11264;
	// begin inline asm
	ld.global.nc.u32 %r133, [%rd30];
	// end inline asm
	add.s64 	%rd31, %rd19, 12288;
	// begin inline asm
	ld.global.nc.u32 %r134, [%rd31];
	// end inline asm
	add.s64 	%rd32, %rd19, 13312;
	// begin inline asm
	ld.global.nc.u32 %r135, [%rd32];
	// end inline asm
	add.s64 	%rd33, %rd19, 14336;
	// begin inline asm
	ld.global.nc.u32 %r136, [%rd33];
	// end inline asm
	add.s64 	%rd34, %rd19, 15360;
	// begin inline asm
	ld.global.nc.u32 %r137, [%rd34];
	// end inline asm
	add.s32 	%r139, %r123, %r122;
	add.s32 	%r140, %r124, %r139;
	add.s32 	%r141, %r125, %r140;
	add.s32 	%r142, %r126, %r141;
	add.s32 	%r143, %r127, %r142;
	add.s32 	%r144, %r128, %r143;
	add.s32 	%r145, %r129, %r144;
	add.s32 	%r146, %r130, %r145;
	add.s32 	%r147, %r131, %r146;
	add.s32 	%r148, %r132, %r147;
	add.s32 	%r149, %r133, %r148;
	add.s32 	%r150, %r134, %r149;
	add.s32 	%r151, %r135, %r150;
	add.s32 	%r152, %r136, %r151;
	add.s32 	%r569, %r137, %r152;
	setp.lt.u32 	%p4, %r120, 8192;
	mov.b32 	%r558, 4096;
	@%p4 bra 	$L__BB7_60;
	add.s32 	%r87, %r120, -4096;
	mov.b32 	%r558, 4096;
$L__BB7_58:
	mul.wide.s32 	%rd52, %r558, 4;
	add.s64 	%rd36, %rd19, %rd52;
	// begin inline asm
	ld.global.nc.u32 %r154, [%rd36];
	// end inline asm
	add.s64 	%rd37, %rd36, 1024;
	// begin inline asm
	ld.global.nc.u32 %r155, [%rd37];
	// end inline asm
	add.s64 	%rd38, %rd36, 2048;
	// begin inline asm
	ld.global.nc.u32 %r156, [%rd38];
	// end inline asm
	add.s64 	%rd39, %rd36, 3072;
	// begin inline asm
	ld.global.nc.u32 %r157, [%rd39];
	// end inline asm
	add.s64 	%rd40, %rd36, 4096;
	// begin inline asm
	ld.global.nc.u32 %r158, [%rd40];
	// end inline asm
	add.s64 	%rd41, %rd36, 5120;
	// begin inline asm
	ld.global.nc.u32 %r159, [%rd41];
	// end inline asm
	add.s64 	%rd42, %rd36, 6144;
	// begin inline asm
	ld.global.nc.u32 %r160, [%rd42];
	// end inline asm
	add.s64 	%rd43, %rd36, 7168;
	// begin inline asm
	ld.global.nc.u32 %r161, [%rd43];
	// end inline asm
	add.s64 	%rd44, %rd36, 8192;
	// begin inline asm
	ld.global.nc.u32 %r162, [%rd44];
	// end inline asm
	add.s64 	%rd45, %rd36, 9216;
	// begin inline asm
	ld.global.nc.u32 %r163, [%rd45];
	// end inline asm
	add.s64 	%rd46, %rd36, 10240;
	// begin inline asm
	ld.global.nc.u32 %r164, [%rd46];
	// end inline asm
	add.s64 	%rd47, %rd36, 11264;
	// begin inline asm
	ld.global.nc.u32 %r165, [%rd47];
	// end inline asm
	add.s64 	%rd48, %rd36, 12288;
	// begin inline asm
	ld.global.nc.u32 %r166, [%rd48];
	// end inline asm
	add.s64 	%rd49, %rd36, 13312;
	// begin inline asm
	ld.global.nc.u32 %r167, [%rd49];
	// end inline asm
	add.s64 	%rd50, %rd36, 14336;
	// begin inline asm
	ld.global.nc.u32 %r168, [%rd50];
	// end inline asm
	add.s64 	%rd51, %rd36, 15360;
	// begin inline asm
	ld.global.nc.u32 %r169, [%rd51];
	// end inline asm
	add.s32 	%r170, %r154, %r569;
	add.s32 	%r171, %r155, %r170;
	add.s32 	%r172, %r156, %r171;
	add.s32 	%r173, %r157, %r172;
	add.s32 	%r174, %r158, %r173;
	add.s32 	%r175, %r159, %r174;
	add.s32 	%r176, %r160, %r175;
	add.s32 	%r177, %r161, %r176;
	add.s32 	%r178, %r162, %r177;
	add.s32 	%r179, %r163, %r178;
	add.s32 	%r180, %r164, %r179;
	add.s32 	%r181, %r165, %r180;
	add.s32 	%r182, %r166, %r181;
	add.s32 	%r183, %r167, %r182;
	add.s32 	%r184, %r168, %r183;
	add.s32 	%r569, %r169, %r184;
	sub.s32 	%r185, %r120, %r558;
	setp.lt.s32 	%p5, %r185, 4096;
	@%p5 bra 	$L__BB7_68;
	add.s32 	%r558, %r558, 4096;
	setp.le.s32 	%p6, %r558, %r87;
	@%p6 bra 	$L__BB7_58;
$L__BB7_60:
	setp.le.s32 	%p7, %r120, %r558;
	@%p7 bra 	$L__BB7_68;
	sub.s32 	%r94, %r120, %r558;
	setp.ge.s32 	%p8, %r85, %r94;
	@%p8 bra 	$L__BB7_68;
	not.b32 	%r187, %r85;
	add.s32 	%r188, %r120, %r187;
	sub.s32 	%r95, %r188, %r558;
	and.b32  	%r189, %r95, 768;
	setp.eq.s32 	%p9, %r189, 768;
	mov.u32 	%r563, %r85;
	@%p9 bra 	$L__BB7_65;
	add.s32 	%r560, %r85, %r558;
	shr.u32 	%r190, %r95, 8;
	add.s32 	%r191, %r190, 1;
	and.b32  	%r192, %r191, 3;
	neg.s32 	%r559, %r192;
	mov.u32 	%r563, %r85;
$L__BB7_64:
	.pragma "nounroll";
	mul.wide.u32 	%rd54, %r560, 4;
	add.s64 	%rd53, %rd16, %rd54;
	// begin inline asm
	ld.global.nc.u32 %r193, [%rd53];
	// end inline asm
	add.s32 	%r569, %r193, %r569;
	add.s32 	%r563, %r563, 256;
	add.s32 	%r560, %r560, 256;
	add.s32 	%r559, %r559, 1;
	setp.ne.s32 	%p10, %r559, 0;
	@%p10 bra 	$L__BB7_64;
$L__BB7_65:
	setp.lt.u32 	%p11, %r95, 768;
	@%p11 bra 	$L__BB7_68;
	cvt.u64.u32 	%rd55, %r563;
	cvt.u64.u32 	%rd56, %r558;
	add.s64 	%rd57, %rd55, %rd56;
	shl.b64 	%rd58, %rd57, 2;
	add.s64 	%rd59, %rd58, %rd16;
	add.s64 	%rd124, %rd59, 2048;
	add.s32 	%r566, %r563, %r558;
$L__BB7_67:
	mul.wide.u32 	%rd64, %r566, 4;
	add.s64 	%rd60, %rd16, %rd64;
	// begin inline asm
	ld.global.nc.u32 %r194, [%rd60];
	// end inline asm
	add.s32 	%r198, %r194, %r569;
	add.s64 	%rd61, %rd124, -1024;
	// begin inline asm
	ld.global.nc.u32 %r195, [%rd61];
	// end inline asm
	add.s32 	%r199, %r195, %r198;
	// begin inline asm
	ld.global.nc.u32 %r196, [%rd124];
	// end inline asm
	add.s32 	%r200, %r196, %r199;
	add.s64 	%rd63, %rd124, 1024;
	// begin inline asm
	ld.global.nc.u32 %r197, [%rd63];
	// end inline asm
	add.s32 	%r569, %r197, %r200;
	add.s32 	%r563, %r563, 1024;
	add.s64 	%rd124, %rd124, 4096;
	add.s32 	%r566, %r566, 1024;
	setp.lt.s32 	%p12, %r563, %r94;
	@%p12 bra 	$L__BB7_67;
$L__BB7_68:
	// begin inline asm
	mov.u32 %r201, %laneid;
	// end inline asm
	mov.b32 	%r202, -1;
	redux.sync.add.s32 %r570, %r569, %r202;
	setp.ne.s32 	%p13, %r201, 0;
	@%p13 bra 	$L__BB7_70;
	shr.u32 	%r203, %r85, 3;
	and.b32  	%r204, %r203, 124;
	mov.u32 	%r205, _ZZN3cub18CUB_300001_SM_10006detail6reduce28DeviceReduceSingleTileKernelINS2_10policy_hubIijN4cuda3std3__44plusIvEEE10Policy1000EPiSC_iS9_iiNS7_10__identityEEEvT0_T1_T2_T3_T4_T6_E12temp_storage;
	add.s32 	%r206, %r205, %r204;
	st.shared.u32 	[%r206+8], %r570;
$L__BB7_70:
	bar.sync 	0;
	setp.ne.s32 	%p14, %r85, 0;
	@%p14 bra 	$L__BB7_72;
	ld.shared.u32 	%r207, [_ZZN3cub18CUB_300001_SM_10006detail6reduce28DeviceReduceSingleTileKernelINS2_10policy_hubIijN4cuda3std3__44plusIvEEE10Policy1000EPiSC_iS9_iiNS7_10__identityEEEvT0_T1_T2_T3_T4_T6_E12temp_storage+12];
	add.s32 	%r208, %r207, %r570;
	ld.shared.u32 	%r209, [_ZZN3cub18CUB_300001_SM_10006detail6reduce28DeviceReduceSingleTileKernelINS2_10policy_hubIijN4cuda3std3__44plusIvEEE10Policy1000EPiSC_iS9_iiNS7_10__identityEEEvT0_T1_T2_T3_T4_T6_E12temp_storage+16];
	add.s32 	%r210, %r208, %r209;
	ld.shared.u32 	%r211, [_ZZN3cub18CUB_300001_SM_10006detail6reduce28DeviceReduceSingleTileKernelINS2_10policy_hubIijN4cuda3std3__44plusIvEEE10Policy1000EPiSC_iS9_iiNS7_10__identityEEEvT0_T1_T2_T3_T4_T6_E12temp_storage+20];
	add.s32 	%r212, %r210, %r211;
	ld.shared.u32 	%r213, [_ZZN3cub18CUB_300001_SM_10006detail6reduce28DeviceReduceSingleTileKernelINS2_10policy_hubIijN4cuda3std3__44plusIvEEE10Policy1000EPiSC_iS9_iiNS7_10__identityEEEvT0_T1_T2_T3_T4_T6_E12temp_storage+24];
	add.s32 	%r214, %r212, %r213;
	ld.shared.u32 	%r215, [_ZZN3cub18CUB_300001_SM_10006detail6reduce28DeviceReduceSingleTileKernelINS2_10policy_hubIijN4cuda3std3__44plusIvEEE10Policy1000EPiSC_iS9_iiNS7_10__identityEEEvT0_T1_T2_T3_T4_T6_E12temp_storage+28];
	add.s32 	%r216, %r214, %r215;
	ld.shared.u32 	%r217, [_ZZN3cub18CUB_300001_SM_10006detail6reduce28DeviceReduceSingleTileKernelINS2_10policy_hubIijN4cuda3std3__44plusIvEEE10Policy1000EPiSC_iS9_iiNS7_10__identityEEEvT0_T1_T2_T3_T4_T6_E12temp_storage+32];
	add.s32 	%r218, %r216, %r217;
	ld.shared.u32 	%r219, [_ZZN3cub18CUB_300001_SM_10006detail6reduce28DeviceReduceSingleTileKernelINS2_10policy_hubIijN4cuda3std3__44plusIvEEE10Policy1000EPiSC_iS9_iiNS7_10__identityEEEvT0_T1_T2_T3_T4_T6_E12temp_storage+36];
	add.s32 	%r570, %r218, %r219;
$L__BB7_72:
	mov.u32 	%r515, %tid.x;
	setp.ne.s32 	%p75, %r515, 0;
	@%p75 bra 	$L__BB7_74;
	add.s32 	%r516, %r570, %r121;
	st.global.u32 	[%rd1], %r516;
$L__BB7_74:
	ret;

}


// ===== COMPILED SASS (sm_100) =====

	.target	sm_100

	.elftype	@"ET_EXEC"


//--------------------- .note.nv.tkinfo           --------------------------
	.section	.note.nv.tkinfo,"",@"SHT_NOTE"
	.sectionflags	@"SHF_NOTE_NV_TKINFO"
	.tkinfo
        /*0018*/ 	.word	0x00000002
        /*0030*/ 	.string	""
        /*0030*/ 	.string	"ptxas"
        /*0030*/ 	.string	"Cuda compilation tools, release 13.0, V13.0.88"
        /*0030*/ 	.string	"Build cuda_13.0.r13.0/compiler.36424714_0"
        /*0030*/ 	.string	"-arch sm_100 -m 64 "



//--------------------- .note.nv.cuinfo           --------------------------
	.section	.note.nv.cuinfo,"",@"SHT_NOTE"
	.sectionflags	@"SHF_NOTE_NV_CUINFO"
        /*0018*/ 	.short	0x0002
        /*001a*/ 	.short	0x0064
        /*001c*/ 	.short	0x0082
	.zero		2


//--------------------- .nv.info                  --------------------------
	.section	.nv.info,"",@"SHT_CUDA_INFO"
	.align	4


	//----- nvinfo : EIATTR_REGCOUNT
	.align		4
        /*0000*/ 	.byte	0x04, 0x2f
        /*0002*/ 	.short	(.L_41 - .L_40)
	.align		4
.L_40:
        /*0004*/ 	.word	index@(_Z10sumKernel1ILi512ELi20EEvPiS0_i)
        /*0008*/ 	.word	0x0000001c


	//----- nvinfo : EIATTR_FRAME_SIZE
	.align		4
.L_41:
        /*000c*/ 	.byte	0x04, 0x11
        /*000e*/ 	.short	(.L_43 - .L_42)
	.align		4
.L_42:
        /*0010*/ 	.word	index@(_Z10sumKernel1ILi512ELi20EEvPiS0_i)
        /*0014*/ 	.word	0x00000000


	//----- nvinfo : EIATTR_REGCOUNT
	.align		4
.L_43:
        /*0018*/ 	.byte	0x04, 0x2f
        /*001a*/ 	.short	(.L_45 - .L_44)
	.align		4
.L_44:
        /*001c*/ 	.word	index@(_Z10sumKernel2ILi1024ELi16EEvP4int4Pii)
        /*0020*/ 	.word	0x00000020


	//----- nvinfo : EIATTR_FRAME_SIZE
	.align		4
.L_45:
        /*0024*/ 	.byte	0x04, 0x11
        /*0026*/ 	.short	(.L_47 - .L_46)
	.align		4
.L_46:
        /*0028*/ 	.word	index@(_Z10sumKernel2ILi1024ELi16EEvP4int4Pii)
        /*002c*/ 	.word	0x00000000


	//----- nvinfo : EIATTR_REGCOUNT
	.align		4
.L_47:
        /*0030*/ 	.byte	0x04, 0x2f
        /*0032*/ 	.short	(.L_49 - .L_48)
	.align		4
.L_48:
        /*0034*/ 	.word	index@(_Z10sumKernel3ILi1024ELi16EEvP4int4Pii)
        /*0038*/ 	.word	0x00000020


	//----- nvinfo : EIATTR_FRAME_SIZE
	.align		4
.L_49:
        /*003c*/ 	.byte	0x04, 0x11
        /*003e*/ 	.short	(.L_51 - .L_50)
	.align		4
.L_50:
        /*0040*/ 	.word	index@(_Z10sumKernel3ILi1024ELi16EEvP4int4Pii)
        /*0044*/ 	.word	0x00000000


	//----- nvinfo : EIATTR_REGCOUNT
	.align		4
.L_51:
        /*0048*/ 	.byte	0x04, 0x2f
        /*004a*/ 	.short	(.L_53 - .L_52)
	.align		4
.L_52:
        /*004c*/ 	.word	index@(_Z12warmupKernelv)
        /*0050*/ 	.word	0x00000004


	//----- nvinfo : EIATTR_FRAME_SIZE
	.align		4
.L_53:
        /*0054*/ 	.byte	0x04, 0x11
        /*0056*/ 	.short	(.L_55 - .L_54)
	.align		4
.L_54:
        /*0058*/ 	.word	index@(_Z12warmupKernelv)
        /*005c*/ 	.word	0x00000000


	//----- nvinfo : EIATTR_REGCOUNT
	.align		4
.L_55:
        /*0060*/ 	.byte	0x04, 0x2f
        /*0062*/ 	.short	(.L_57 - .L_56)
	.align		4
.L_56:
        /*0064*/ 	.word	index@(_ZN3cub18CUB_300001_SM_10006detail11EmptyKernelIvEEvv)
        /*0068*/ 	.word	0x00000004


	//----- nvinfo : EIATTR_FRAME_SIZE
	.align		4
.L_57:
        /*006c*/ 	.byte	0x04, 0x11
        /*006e*/ 	.short	(.L_59 - .L_58)
	.align		4
.L_58:
        /*0070*/ 	.word	index@(_ZN3cub18CUB_300001_SM_10006detail11EmptyKernelIvEEvv)
        /*0074*/ 	.word	0x00000000


	//----- nvinfo : EIATTR_REGCOUNT
	.align		4
.L_59:
        /*0078*/ 	.byte	0x04, 0x2f
        /*007a*/ 	.short	(.L_61 - .L_60)
	.align		4
.L_60:
        /*007c*/ 	.word	index@(_ZN3cub18CUB_300001_SM_10006detail6reduce28DeviceReduceSingleTileKernelINS2_10policy_hubIijN4cuda3std3__44plusIvEEE10Policy1000EPiSC_jS9_iiNS7_10__identityEEEvT0_T1_T2_T3_T4_T6_)
        /*0080*/ 	.word	0x0000001e


	//----- nvinfo : EIATTR_FRAME_SIZE
	.align		4
.L_61:
        /*0084*/ 	.byte	0x04, 0x11
        /*0086*/ 	.short	(.L_63 - .L_62)
	.align		4
.L_62:
        /*0088*/ 	.word	index@(_ZN3cub18CUB_300001_SM_10006detail6reduce28DeviceReduceSingleTileKernelINS2_10policy_hubIijN4cuda3std3__44plusIvEEE10Policy1000EPiSC_jS9_iiNS7_10__identityEEEvT0_T1_T2_T3_T4_T6_)
        /*008c*/ 	.word	0x00000000


	//----- nvinfo : EIATTR_REGCOUNT
	.align		4
.L_63:
        /*0090*/ 	.byte	0x04, 0x2f
        /*0092*/ 	.short	(.L_65 - .L_64)
	.align		4
.L_64:
        /*0094*/ 	.word	index@(_ZN3cub18CUB_300001_SM_10006detail6reduce18DeviceReduceKernelINS2_10policy_hubIijN4cuda3std3__44plusIvEEE10Policy1000EPijS9_iNS7_10__identityEEEvT0_PT3_T1_NS0_13GridEvenShareISH_EET2_T4_)
        /*0098*/ 	.word	0x00000020


	//----- nvinfo : EIATTR_FRAME_SIZE
	.align		4
.L_65:
        /*009c*/ 	.byte	0x04, 0x11
        /*009e*/ 	.short	(.L_67 - .L_66)
	.align		4
.L_66:
        /*00a0*/ 	.word	index@(_ZN3cub18CUB_300001_SM_10006detail6reduce18DeviceReduceKernelINS2_10policy_hubIijN4cuda3std3__44plusIvEEE10Policy1000EPijS9_iNS7_10__identityEEEvT0_PT3_T1_NS0_13GridEvenShareISH_EET2_T4_)
        /*00a4*/ 	.word	0x00000000


	//----- nvinfo : EIATTR_REGCOUNT
	.align		4
.L_67:
        /*00a8*/ 	.byte	0x04, 0x2f
        /*00aa*/ 	.short	(.L_69 - .L_68)
	.align		4
.L_68:
        /*00ac*/ 	.word	index@(_ZN3cub18CUB_300001_SM_10006detail6reduce28DeviceReduceSingleTileKernelINS2_10policy_hubIijN4cuda3std3__44plusIvEEE10Policy1000EPiSC_iS9_iiNS7_10__identityEEEvT0_T1_T2_T3_T4_T6_)
        /*00b0*/ 	.word	0x00000020


	//----- nvinfo : EIATTR_FRAME_SIZE
	.align		4
.L_69:
        /*00b4*/ 	.byte	0x04, 0x11
        /*00b6*/ 	.short	(.L_71 - .L_70)
	.align		4
.L_70:
        /*00b8*/ 	.word	index@(_ZN3cub18CUB_300001_SM_10006detail6reduce28DeviceReduceSingleTileKernelINS2_10policy_hubIijN4cuda3std3__44plusIvEEE10Policy1000EPiSC_iS9_iiNS7_10__identityEEEvT0_T1_T2_T3_T4_T6_)
        /*00bc*/ 	.word	0x00000000


	//----- nvinfo : EIATTR_MIN_STACK_SIZE
	.align		4
.L_71:
        /*00c0*/ 	.byte	0x04, 0x12
        /*00c2*/ 	.short	(.L_73 - .L_72)
	.align		4
.L_72:
        /*00c4*/ 	.word	index@(_ZN3cub18CUB_300001_SM_10006detail6reduce28DeviceReduceSingleTileKernelINS2_10policy_hubIijN4cuda3std3__44plusIvEEE10Policy1000EPiSC_iS9_iiNS7_10__identityEEEvT0_T1_T2_T3_T4_T6_)
        /*00c8*/ 	.word	0x00000000


	//----- nvinfo : EIATTR_MIN_STACK_SIZE
	.align		4
.L_73:
        /*00cc*/ 	.byte	0x04, 0x12
        /*00ce*/ 	.short	(.L_75 - .L_74)
	.align		4
.L_74:
        /*00d0*/ 	.word	index@(_ZN3cub18CUB_300001_SM_10006detail6reduce18DeviceReduceKernelINS2_10policy_hubIijN4cuda3std3__44plusIvEEE10Policy1000EPijS9_iNS7_10__identityEEEvT0_PT3_T1_NS0_13GridEvenShareISH_EET2_T4_)
        /*00d4*/ 	.word	0x00000000


	//----- nvinfo : EIATTR_MIN_STACK_SIZE
	.align		4
.L_75:
        /*00d8*/ 	.byte	0x04, 0x12
        /*00da*/ 	.short	(.L_77 - .L_76)
	.align		4
.L_76:
        /*00dc*/ 	.word	index@(_ZN3cub18CUB_300001_SM_10006detail6reduce28DeviceReduceSingleTileKernelINS2_10policy_hubIijN4cuda3std3__44plusIvEEE10Policy1000EPiSC_jS9_iiNS7_10__identityEEEvT0_T1_T2_T3_T4_T6_)
        /*00e0*/ 	.word	0x00000000


	//----- nvinfo : EIATTR_MIN_STACK_SIZE
	.align		4
.L_77:
        /*00e4*/ 	.byte	0x04, 0x12
        /*00e6*/ 	.short	(.L_79 - .L_78)
	.align		4
.L_78:
        /*00e8*/ 	.word	index@(_ZN3cub18CUB_300001_SM_10006detail11EmptyKernelIvEEvv)
        /*00ec*/ 	.word	0x00000000


	//----- nvinfo : EIATTR_MIN_STACK_SIZE
	.align		4
.L_79:
        /*00f0*/ 	.byte	0x04, 0x12
        /*00f2*/ 	.short	(.L_81 - .L_80)
	.align		4
.L_80:
        /*00f4*/ 	.word	index@(_Z12warmupKernelv)
        /*00f8*/ 	.word	0x00000000


	//----- nvinfo : EIATTR_MIN_STACK_SIZE
	.align		4
.L_81:
        /*00fc*/ 	.byte	0x04, 0x12
        /*00fe*/ 	.short	(.L_83 - .L_82)
	.align		4
.L_82:
        /*0100*/ 	.word	index@(_Z10sumKernel3ILi1024ELi16EEvP4int4Pii)
        /*0104*/ 	.word	0x00000000


	//----- nvinfo : EIATTR_MIN_STACK_SIZE
	.align		4
.L_83:
        /*0108*/ 	.byte	0x04, 0x12
        /*010a*/ 	.short	(.L_85 - .L_84)
	.align		4
.L_84:
        /*010c*/ 	.word	index@(_Z10sumKernel2ILi1024ELi16EEvP4int4Pii)
        /*0110*/ 	.word	0x00000000


	//----- nvinfo : EIATTR_MIN_STACK_SIZE
	.align		4
.L_85:
        /*0114*/ 	.byte	0x04, 0x12
        /*0116*/ 	.short	(.L_87 - .L_86)
	.align		4
.L_86:
        /*0118*/ 	.word	index@(_Z10sumKernel1ILi512ELi20EEvPiS0_i)
        /*011c*/ 	.word	0x00000000
.L_87:


//--------------------- .nv.compat                --------------------------
	.section	.nv.compat,"",@"SHT_CUDA_COMPAT_INFO"
	.align	4
        /*0000*/ 	.byte	0x02, 0x09, 0x00, 0x00, 0x02, 0x02, 0x01, 0x00, 0x02, 0x05, 0x05, 0x00, 0x03, 0x07, 0x01, 0x01
        /*0010*/ 	.byte	0x02, 0x03, 0x00, 0x00, 0x02, 0x06, 0x01, 0x00, 0x04, 0x0b, 0x08, 0x00, 0x09, 0x00, 0x00, 0x00
        /*0020*/ 	.byte	0x00, 0x00, 0x00, 0x00


//--------------------- .nv.info._ZN3cub18CUB_300001_SM_10006detail6reduce28DeviceReduceSingleTileKernelINS2_10policy_hubIijN4cuda3std3__44plusIvEEE10Policy1000EPiSC_iS9_iiNS7_10__identityEEEvT0_T1_T2_T3_T4_T6_ --------------------------
	.section	.nv.info._ZN3cub18CUB_300001_SM_10006detail6reduce28DeviceReduceSingleTileKernelINS2_10policy_hubIijN4cuda3std3__44plusIvEEE10Policy1000EPiSC_iS9_iiNS7_10__identityEEEvT0_T1_T2_T3_T4_T6_,"",@"SHT_CUDA_INFO"
	.sectionflags	@""
	.align	4


	//----- nvinfo : EIATTR_CUDA_API_VERSION
	.align		4
        /*0000*/ 	.byte	0x04, 0x37
        /*0002*/ 	.short	(.L_89 - .L_88)
.L_88:
        /*0004*/ 	.word	0x00000082


	//----- nvinfo : EIATTR_KPARAM_INFO
	.align		4
.L_89:
        /*0008*/ 	.byte	0x04, 0x17
        /*000a*/ 	.short	(.L_91 - .L_90)
.L_90:
        /*000c*/ 	.word	0x00000000
        /*0010*/ 	.short	0x0005
        /*0012*/ 	.short	0x001c
        /*0014*/ 	.byte	0x00, 0xf0, 0x05, 0x00


	//----- nvinfo : EIATTR_KPARAM_INFO
	.align		4
.L_91:
        /*0018*/ 	.byte	0x04, 0x17
        /*001a*/ 	.short	(.L_93 - .L_92)
.L_92:
        /*001c*/ 	.word	0x00000000
        /*0020*/ 	.short	0x0004
        /*0022*/ 	.short	0x0018
        /*0024*/ 	.byte	0x00, 0xf0, 0x11, 0x00


	//----- nvinfo : EIATTR_KPARAM_INFO
	.align		4
.L_93:
        /*0028*/ 	.byte	0x04, 0x17
        /*002a*/ 	.short	(.L_95 - .L_94)
.L_94:
        /*002c*/ 	.word	0x00000000
        /*0030*/ 	.short	0x0003
        /*0032*/ 	.short	0x0014
        /*0034*/ 	.byte	0x00, 0xf0, 0x05, 0x00


	//----- nvinfo : EIATTR_KPARAM_INFO
	.align		4
.L_95:
        /*0038*/ 	.byte	0x04, 0x17
        /*003a*/ 	.short	(.L_97 - .L_96)
.L_96:
        /*003c*/ 	.word	0x00000000
        /*0040*/ 	.short	0x0002
        /*0042*/ 	.short	0x0010
        /*0044*/ 	.byte	0x00, 0xf0, 0x11, 0x00


	//----- nvinfo : EIATTR_KPARAM_INFO
	.align		4
.L_97:
        /*0048*/ 	.byte	0x04, 0x17
        /*004a*/ 	.short	(.L_99 - .L_98)
.L_98:
        /*004c*/ 	.word	0x00000000
        /*0050*/ 	.short	0x0001
        /*0052*/ 	.short	0x0008
        /*0054*/ 	.byte	0x00, 0xf5, 0x21, 0x00


	//----- nvinfo : EIATTR_KPARAM_INFO
	.align		4
.L_99:
        /*0058*/ 	.byte	0x04, 0x17
        /*005a*/ 	.short	(.L_101 - .L_100)
.L_100:
        /*005c*/ 	.word	0x00000000
        /*0060*/ 	.short	0x0000
        /*0062*/ 	.short	0x0000
        /*0064*/ 	.byte	0x00, 0xf5, 0x21, 0x00


	//----- nvinfo : EIATTR_SPARSE_MMA_MASK
	.align		4
.L_101:
        /*0068*/ 	.byte	0x03, 0x50
        /*006a*/ 	.short	0x0000


	//----- nvinfo : EIATTR_MAXREG_COUNT
	.align		4
        /*006c*/ 	.byte	0x03, 0x1b
        /*006e*/ 	.short	0x00ff


	//----- nvinfo : EIATTR_NUM_BARRIERS
	.align		4
        /*0070*/ 	.byte	0x02, 0x4c
        /*0072*/ 	.byte	0x01
	.zero		1


	//----- nvinfo : EIATTR_MERCURY_ISA_VERSION
	.align		4
        /*0074*/ 	.byte	0x03, 0x5f
        /*0076*/ 	.short	0x0101


	//----- nvinfo : EIATTR_COOP_GROUP_MASK_REGIDS
	.align		4
        /*0078*/ 	.byte	0x04, 0x29
        /*007a*/ 	.short	(.L_103 - .L_102)


	//   ....[0]....
.L_102:
        /*007c*/ 	.word	0xffffffff


	//   ....[1]....
        /*0080*/ 	.word	0xffffffff


	//   ....[2]....
        /*0084*/ 	.word	0xffffffff


	//   ....[3]....
        /*0088*/ 	.word	0xffffffff


	//   ....[4]....
        /*008c*/ 	.word	0xffffffff


	//   ....[5]....
        /*0090*/ 	.word	0xffffffff


	//   ....[6]....
        /*0094*/ 	.word	0xffffffff


	//   ....[7]....
        /*0098*/ 	.word	0xffffffff


	//   ....[8]....
        /*009c*/ 	.word	0xffffffff


	//   ....[9]....
        /*00a0*/ 	.word	0xffffffff


	//   ....[10]....
        /*00a4*/ 	.word	0xffffffff


	//   ....[11]....
        /*00a8*/ 	.word	0xffffffff


	//   ....[12]....
        /*00ac*/ 	.word	0xffffffff


	//   ....[13]....
        /*00b0*/ 	.word	0xffffffff


	//----- nvinfo : EIATTR_COOP_GROUP_INSTR_OFFSETS
	.align		4
.L_103:
        /*00b4*/ 	.byte	0x04, 0x28
        /*00b6*/ 	.short	(.L_105 - .L_104)


	//   ....[0]....
.L_104:
        /*00b8*/ 	.word	0x00000890


	//   ....[1]....
        /*00bc*/ 	.word	0x00000a80


	//   ....[2]....
        /*00c0*/ 	.word	0x00000b20


	//   ....[3]....
        /*00c4*/ 	.word	0x00000ba0


	//   ....[4]....
        /*00c8*/ 	.word	0x00000c00


	//   ....[5]....
        /*00cc*/ 	.word	0x00000c40


	//   ....[6]....
        /*00d0*/ 	.word	0x000018b0


	//   ....[7]....
        /*00d4*/ 	.word	0x000021b0


	//   ....[8]....
        /*00d8*/ 	.word	0x000023a0


	//   ....[9]....
        /*00dc*/ 	.word	0x00002430


	//   ....[10]....
        /*00e0*/ 	.word	0x00002480


	//   ....[11]....
        /*00e4*/ 	.word	0x000024f0


	//   ....[12]....
        /*00e8*/ 	.word	0x00002560


	//   ....[13]....
        /*00ec*/ 	.word	0x00003340


	//----- nvinfo : EIATTR_VRC_CTA_INIT_COUNT
	.align		4
.L_105:
        /*00f0*/ 	.byte	0x02, 0x4a
	.zero		1
	.zero		1


	//----- nvinfo : EIATTR_EXIT_INSTR_OFFSETS
	.align		4
        /*00f4*/ 	.byte	0x04, 0x1c
        /*00f6*/ 	.short	(.L_107 - .L_106)


	//   ....[0]....
.L_106:
        /*00f8*/ 	.word	0x00000080


	//   ....[1]....
        /*00fc*/ 	.word	0x000000c0


	//   ....[2]....
        /*0100*/ 	.word	0x000034c0


	//   ....[3]....
        /*0104*/ 	.word	0x00003510


	//----- nvinfo : EIATTR_MAX_THREADS
	.align		4
.L_107:
        /*0108*/ 	.byte	0x04, 0x05
        /*010a*/ 	.short	(.L_109 - .L_108)
.L_108:
        /*010c*/ 	.word	0x00000100
        /*0110*/ 	.word	0x00000001
        /*0114*/ 	.word	0x00000001


	//----- nvinfo : EIATTR_CRS_STACK_SIZE
	.align		4
.L_109:
        /*0118*/ 	.byte	0x04, 0x1e
        /*011a*/ 	.short	(.L_111 - .L_110)
.L_110:
        /*011c*/ 	.word	0x00000000


	//----- nvinfo : EIATTR_CBANK_PARAM_SIZE
	.align		4
.L_111:
        /*0120*/ 	.byte	0x03, 0x19
        /*0122*/ 	.short	0x001d


	//----- nvinfo : EIATTR_PARAM_CBANK
	.align		4
        /*0124*/ 	.byte	0x04, 0x0a
        /*0126*/ 	.short	(.L_113 - .L_112)
	.align		4
.L_112:
        /*0128*/ 	.word	index@(.nv.constant0._ZN3cub18CUB_300001_SM_10006detail6reduce28DeviceReduceSingleTileKernelINS2_10policy_hubIijN4cuda3std3__44plusIvEEE10Policy1000EPiSC_iS9_iiNS7_10__identityEEEvT0_T1_T2_T3_T4_T6_)
        /*012c*/ 	.short	0x0380
        /*012e*/ 	.short	0x001d


	//----- nvinfo : EIATTR_SW_WAR
	.align		4
.L_113:
        /*0130*/ 	.byte	0x04, 0x36
        /*0132*/ 	.short	(.L_115 - .L_114)
.L_114:
        /*0134*/ 	.word	0x00000008
.L_115:


//--------------------- .nv.info._ZN3cub18CUB_300001_SM_10006detail6reduce18DeviceReduceKernelINS2_10policy_hubIijN4cuda3std3__44plusIvEEE10Policy1000EPijS9_iNS7_10__identityEEEvT0_PT3_T1_NS0_13GridEvenShareISH_EET2_T4_ --------------------------
	.section	.nv.info._ZN3cub18CUB_300001_SM_10006detail6reduce18DeviceReduceKernelINS2_10policy_hubIijN4cuda3std3__44plusIvEEE10Policy1000EPijS9_iNS7_10__identityEEEvT0_PT3_T1_NS0_13GridEvenShareISH_EET2_T4_,"",@"SHT_CUDA_INFO"
	.sectionflags	@""
	.align	4


	//----- nvinfo : EIATTR_CUDA_API_VERSION
	.align		4
        /*0000*/ 	.byte	0x04, 0x37
        /*0002*/ 	.short	(.L_117 - .L_116)
.L_116:
        /*0004*/ 	.word	0x00000082


	//----- nvinfo : EIATTR_KPARAM_INFO
	.align		4
.L_117:
        /*0008*/ 	.byte	0x04, 0x17
        /*000a*/ 	.short	(.L_119 - .L_118)
.L_118:
        /*000c*/ 	.word	0x00000000
        /*0010*/ 	.short	0x0005
        /*0012*/ 	.short	0x003d
        /*0014*/ 	.byte	0x00, 0xf0, 0x05, 0x00


	//----- nvinfo : EIATTR_KPARAM_INFO
	.align		4
.L_119:
        /*0018*/ 	.byte	0x04, 0x17
        /*001a*/ 	.short	(.L_121 - .L_120)
.L_120:
        /*001c*/ 	.word	0x00000000
        /*0020*/ 	.short	0x0004
        /*0022*/ 	.short	0x003c
        /*0024*/ 	.byte	0x00, 0xf0, 0x05, 0x00


	//----- nvinfo : EIATTR_KPARAM_INFO
	.align		4
.L_121:
        /*0028*/ 	.byte	0x04, 0x17
        /*002a*/ 	.short	(.L_123 - .L_122)
.L_122:
        /*002c*/ 	.word	0x00000000
        /*0030*/ 	.short	0x0003
        /*0032*/ 	.short	0x0014
        /*0034*/ 	.byte	0x00, 0xf0, 0xa1, 0x00


	//----- nvinfo : EIATTR_KPARAM_INFO
	.align		4
.L_123:
        /*0038*/ 	.byte	0x04, 0x17
        /*003a*/ 	.short	(.L_125 - .L_124)
.L_124:
        /*003c*/ 	.word	0x00000000
        /*0040*/ 	.short	0x0002
        /*0042*/ 	.short	0x0010
        /*0044*/ 	.byte	0x00, 0xf0, 0x11, 0x00


	//----- nvinfo : EIATTR_KPARAM_INFO
	.align		4
.L_125:
        /*0048*/ 	.byte	0x04, 0x17
        /*004a*/ 	.short	(.L_127 - .L_126)
.L_126:
        /*004c*/ 	.word	0x00000000
        /*0050*/ 	.short	0x0001
        /*0052*/ 	.short	0x0008
        /*0054*/ 	.byte	0x00, 0xf5, 0x21, 0x00


	//----- nvinfo : EIATTR_KPARAM_INFO
	.align		4
.L_127:
        /*0058*/ 	.byte	0x04, 0x17
        /*005a*/ 	.short	(.L_129 - .L_128)
.L_128:
        /*005c*/ 	.word	0x00000000
        /*0060*/ 	.short	0x0000
        /*0062*/ 	.short	0x0000
        /*0064*/ 	.byte	0x00, 0xf5, 0x21, 0x00


	//----- nvinfo : EIATTR_SPARSE_MMA_MASK
	.align		4
.L_129:
        /*0068*/ 	.byte	0x03, 0x50
        /*006a*/ 	.short	0x0000


	//----- nvinfo : EIATTR_MAXREG_COUNT
	.align		4
        /*006c*/ 	.byte	0x03, 0x1b
        /*006e*/ 	.short	0x00ff


	//----- nvinfo : EIATTR_NUM_BARRIERS
	.align		4
        /*0070*/ 	.byte	0x02, 0x4c
        /*0072*/ 	.byte	0x01
	.zero		1


	//----- nvinfo : EIATTR_MERCURY_ISA_VERSION
	.align		4
        /*0074*/ 	.byte	0x03, 0x5f
        /*0076*/ 	.short	0x0101


	//----- nvinfo : EIATTR_COOP_GROUP_MASK_REGIDS
	.align		4
        /*0078*/ 	.byte	0x04, 0x29
        /*007a*/ 	.short	(.L_131 - .L_130)


	//   ....[0]....
.L_130:
        /*007c*/ 	.word	0xffffffff


	//   ....[1]....
        /*0080*/ 	.word	0xffffffff


	//   ....[2]....
        /*0084*/ 	.word	0xffffffff


	//   ....[3]....
        /*0088*/ 	.word	0xffffffff


	//   ....[4]....
        /*008c*/ 	.word	0xffffffff


	//   ....[5]....
        /*0090*/ 	.word	0xffffffff


	//   ....[6]....
        /*0094*/ 	.word	0xffffffff


	//   ....[7]....
        /*0098*/ 	.word	0xffffffff


	//   ....[8]....
        /*009c*/ 	.word	0xffffffff


	//   ....[9]....
        /*00a0*/ 	.word	0xffffffff


	//   ....[10]....
        /*00a4*/ 	.word	0xffffffff


	//   ....[11]....
        /*00a8*/ 	.word	0xffffffff


	//   ....[12]....
        /*00ac*/ 	.word	0xffffffff


	//   ....[13]....
        /*00b0*/ 	.word	0xffffffff


	//----- nvinfo : EIATTR_COOP_GROUP_INSTR_OFFSETS
	.align		4
.L_131:
        /*00b4*/ 	.byte	0x04, 0x28
        /*00b6*/ 	.short	(.L_133 - .L_132)


	//   ....[0]....
.L_132:
        /*00b8*/ 	.word	0x000004d0


	//   ....[1]....
        /*00bc*/ 	.word	0x000006c0


	//   ....[2]....
        /*00c0*/ 	.word	0x00000760


	//   ....[3]....
        /*00c4*/ 	.word	0x000007e0


	//   ....[4]....
        /*00c8*/ 	.word	0x00000840


	//   ....[5]....
        /*00cc*/ 	.word	0x00000880


	//   ....[6]....
        /*00d0*/ 	.word	0x00001130


	//   ....[7]....
        /*00d4*/ 	.word	0x000016e0


	//   ....[8]....
        /*00d8*/ 	.word	0x000018d0


	//   ....[9]....
        /*00dc*/ 	.word	0x00001960


	//   ....[10]....
        /*00e0*/ 	.word	0x000019d0


	//   ....[11]....
        /*00e4*/ 	.word	0x00001a20


	//   ....[12]....
        /*00e8*/ 	.word	0x00001a70


	//   ....[13]....
        /*00ec*/ 	.word	0x00002500


	//----- nvinfo : EIATTR_VRC_CTA_INIT_COUNT
	.align		4
.L_133:
        /*00f0*/ 	.byte	0x02, 0x4a
	.zero		1
	.zero		1


	//----- nvinfo : EIATTR_EXIT_INSTR_OFFSETS
	.align		4
        /*00f4*/ 	.byte	0x04, 0x1c
        /*00f6*/ 	.short	(.L_135 - .L_134)


	//   ....[0]....
.L_134:
        /*00f8*/ 	.word	0x00002680


	//   ....[1]....
        /*00fc*/ 	.word	0x000026c0


	//----- nvinfo : EIATTR_MAX_THREADS
	.align		4
.L_135:
        /*0100*/ 	.byte	0x04, 0x05
        /*0102*/ 	.short	(.L_137 - .L_136)
.L_136:
        /*0104*/ 	.word	0x00000100
        /*0108*/ 	.word	0x00000001
        /*010c*/ 	.word	0x00000001


	//----- nvinfo : EIATTR_CRS_STACK_SIZE
	.align		4
.L_137:
        /*0110*/ 	.byte	0x04, 0x1e
        /*0112*/ 	.short	(.L_139 - .L_138)
.L_138:
        /*0114*/ 	.word	0x00000000


	//----- nvinfo : EIATTR_CBANK_PARAM_SIZE
	.align		4
.L_139:
        /*0118*/ 	.byte	0x03, 0x19
        /*011a*/ 	.short	0x003e


	//----- nvinfo : EIATTR_PARAM_CBANK
	.align		4
        /*011c*/ 	.byte	0x04, 0x0a
        /*011e*/ 	.short	(.L_141 - .L_140)
	.align		4
.L_140:
        /*0120*/ 	.word	index@(.nv.constant0._ZN3cub18CUB_300001_SM_10006detail6reduce18DeviceReduceKernelINS2_10policy_hubIijN4cuda3std3__44plusIvEEE10Policy1000EPijS9_iNS7_10__identityEEEvT0_PT3_T1_NS0_13GridEvenShareISH_EET2_T4_)
        /*0124*/ 	.short	0x0380
        /*0126*/ 	.short	0x003e


	//----- nvinfo : EIATTR_SW_WAR
	.align		4
.L_141:
        /*0128*/ 	.byte	0x04, 0x36
        /*012a*/ 	.short	(.L_143 - .L_142)
.L_142:
        /*012c*/ 	.word	0x00000008
.L_143:


//--------------------- .nv.info._ZN3cub18CUB_300001_SM_10006detail6reduce28DeviceReduceSingleTileKernelINS2_10policy_hubIijN4cuda3std3__44plusIvEEE10Policy1000EPiSC_jS9_iiNS7_10__identityEEEvT0_T1_T2_T3_T4_T6_ --------------------------
	.section	.nv.info._ZN3cub18CUB_300001_SM_10006detail6reduce28DeviceReduceSingleTileKernelINS2_10policy_hubIijN4cuda3std3__44plusIvEEE10Policy1000EPiSC_jS9_iiNS7_10__identityEEEvT0_T1_T2_T3_T4_T6_,"",@"SHT_CUDA_INFO"
	.sectionflags	@""
	.align	4


	//----- nvinfo : EIATTR_CUDA_API_VERSION
	.align		4
        /*0000*/ 	.byte	0x04, 0x37
        /*0002*/ 	.short	(.L_145 - .L_144)
.L_144:
        /*0004*/ 	.word	0x00000082


	//----- nvinfo : EIATTR_KPARAM_INFO
	.align		4
.L_145:
        /*0008*/ 	.byte	0x04, 0x17
        /*000a*/ 	.short	(.L_147 - .L_146)
.L_146:
        /*000c*/ 	.word	0x00000000
        /*0010*/ 	.short	0x0005
        /*0012*/ 	.short	0x001c
        /*0014*/ 	.byte	0x00, 0xf0, 0x05, 0x00


	//----- nvinfo : EIATTR_KPARAM_INFO
	.align		4
.L_147:
        /*0018*/ 	.byte	0x04, 0x17
        /*001a*/ 	.short	(.L_149 - .L_148)
.L_148:
        /*001c*/ 	.word	0x00000000
        /*0020*/ 	.short	0x0004
        /*0022*/ 	.short	0x0018
        /*0024*/ 	.byte	0x00, 0xf0, 0x11, 0x00


	//----- nvinfo : EIATTR_KPARAM_INFO
	.align		4
.L_149:
        /*0028*/ 	.byte	0x04, 0x17
        /*002a*/ 	.short	(.L_151 - .L_150)
.L_150:
        /*002c*/ 	.word	0x00000000
        /*0030*/ 	.short	0x0003
        /*0032*/ 	.short	0x0014
        /*0034*/ 	.byte	0x00, 0xf0, 0x05, 0x00


	//----- nvinfo : EIATTR_KPARAM_INFO
	.align		4
.L_151:
        /*0038*/ 	.byte	0x04, 0x17
        /*003a*/ 	.short	(.L_153 - .L_152)
.L_152:
        /*003c*/ 	.word	0x00000000
        /*0040*/ 	.short	0x0002
        /*0042*/ 	.short	0x0010
        /*0044*/ 	.byte	0x00, 0xf0, 0x11, 0x00


	//----- nvinfo : EIATTR_KPARAM_INFO
	.align		4
.L_153:
        /*0048*/ 	.byte	0x04, 0x17
        /*004a*/ 	.short	(.L_155 - .L_154)
.L_154:
        /*004c*/ 	.word	0x00000000
        /*0050*/ 	.short	0x0001
        /*0052*/ 	.short	0x0008
        /*0054*/ 	.byte	0x00, 0xf5, 0x21, 0x00


	//----- nvinfo : EIATTR_KPARAM_INFO
	.align		4
.L_155:
        /*0058*/ 	.byte	0x04, 0x17
        /*005a*/ 	.short	(.L_157 - .L_156)
.L_156:
        /*005c*/ 	.word	0x00000000
        /*0060*/ 	.short	0x0000
        /*0062*/ 	.short	0x0000
        /*0064*/ 	.byte	0x00, 0xf5, 0x21, 0x00


	//----- nvinfo : EIATTR_SPARSE_MMA_MASK
	.align		4
.L_157:
        /*0068*/ 	.byte	0x03, 0x50
        /*006a*/ 	.short	0x0000


	//----- nvinfo : EIATTR_MAXREG_COUNT
	.align		4
        /*006c*/ 	.byte	0x03, 0x1b
        /*006e*/ 	.short	0x00ff


	//----- nvinfo : EIATTR_NUM_BARRIERS
	.align		4
        /*0070*/ 	.byte	0x02, 0x4c
        /*0072*/ 	.byte	0x01
	.zero		1


	//----- nvinfo : EIATTR_MERCURY_ISA_VERSION
	.align		4
        /*0074*/ 	.byte	0x03, 0x5f
        /*0076*/ 	.short	0x0101


	//----- nvinfo : EIATTR_COOP_GROUP_MASK_REGIDS
	.align		4
        /*0078*/ 	.byte	0x04, 0x29
        /*007a*/ 	.short	(.L_159 - .L_158)


	//   ....[0]....
.L_158:
        /*007c*/ 	.word	0xffffffff


	//   ....[1]....
        /*0080*/ 	.word	0xffffffff


	//   ....[2]....
        /*0084*/ 	.word	0xffffffff


	//   ....[3]....
        /*0088*/ 	.word	0xffffffff


	//   ....[4]....
        /*008c*/ 	.word	0xffffffff


	//   ....[5]....
        /*0090*/ 	.word	0xffffffff


	//   ....[6]....
        /*0094*/ 	.word	0xffffffff


	//   ....[7]....
        /*0098*/ 	.word	0xffffffff


	//   ....[8]....
        /*009c*/ 	.word	0xffffffff


	//   ....[9]....
        /*00a0*/ 	.word	0xffffffff


	//   ....[10]....
        /*00a4*/ 	.word	0xffffffff


	//   ....[11]....
        /*00a8*/ 	.word	0xffffffff


	//   ....[12]....
        /*00ac*/ 	.word	0xffffffff


	//   ....[13]....
        /*00b0*/ 	.word	0xffffffff


	//----- nvinfo : EIATTR_COOP_GROUP_INSTR_OFFSETS
	.align		4
.L_159:
        /*00b4*/ 	.byte	0x04, 0x28
        /*00b6*/ 	.short	(.L_161 - .L_160)


	//   ....[0]....
.L_160:
        /*00b8*/ 	.word	0x00000840


	//   ....[1]....
        /*00bc*/ 	.word	0x00000a30


	//   ....[2]....
        /*00c0*/ 	.word	0x00000ad0


	//   ....[3]....
        /*00c4*/ 	.word	0x00000b40


	//   ....[4]....
        /*00c8*/ 	.word	0x00000b80


	//   ....[5]....
        /*00cc*/ 	.word	0x00000bd0


	//   ....[6]....
        /*00d0*/ 	.word	0x000013f0


	//   ....[7]....
        /*00d4*/ 	.word	0x00001ca0


	//   ....[8]....
        /*00d8*/ 	.word	0x00001e90


	//   ....[9]....
        /*00dc*/ 	.word	0x00001f20


	//   ....[10]....
        /*00e0*/ 	.word	0x00001f70


	//   ....[11]....
        /*00e4*/ 	.word	0x00001ff0


	//   ....[12]....
        /*00e8*/ 	.word	0x00002050


	//   ....[13]....
        /*00ec*/ 	.word	0x000029d0


	//----- nvinfo : EIATTR_VRC_CTA_INIT_COUNT
	.align		4
.L_161:
        /*00f0*/ 	.byte	0x02, 0x4a
	.zero		1
	.zero		1


	//----- nvinfo : EIATTR_EXIT_INSTR_OFFSETS
	.align		4
        /*00f4*/ 	.byte	0x04, 0x1c
        /*00f6*/ 	.short	(.L_163 - .L_162)


	//   ....[0]....
.L_162:
        /*00f8*/ 	.word	0x00000080


	//   ....[1]....
        /*00fc*/ 	.word	0x000000c0


	//   ....[2]....
        /*0100*/ 	.word	0x00002b50


	//   ....[3]....
        /*0104*/ 	.word	0x00002ba0


	//----- nvinfo : EIATTR_MAX_THREADS
	.align		4
.L_163:
        /*0108*/ 	.byte	0x04, 0x05
        /*010a*/ 	.short	(.L_165 - .L_164)
.L_164:
        /*010c*/ 	.word	0x00000100
        /*0110*/ 	.word	0x00000001
        /*0114*/ 	.word	0x00000001


	//----- nvinfo : EIATTR_CRS_STACK_SIZE
	.align		4
.L_165:
        /*0118*/ 	.byte	0x04, 0x1e
        /*011a*/ 	.short	(.L_167 - .L_166)
.L_166:
        /*011c*/ 	.word	0x00000000


	//----- nvinfo : EIATTR_CBANK_PARAM_SIZE
	.align		4
.L_167:
        /*0120*/ 	.byte	0x03, 0x19
        /*0122*/ 	.short	0x001d


	//----- nvinfo : EIATTR_PARAM_CBANK
	.align		4
        /*0124*/ 	.byte	0x04, 0x0a
        /*0126*/ 	.short	(.L_169 - .L_168)
	.align		4
.L_168:
        /*0128*/ 	.word	index@(.nv.constant0._ZN3cub18CUB_300001_SM_10006detail6reduce28DeviceReduceSingleTileKernelINS2_10policy_hubIijN4cuda3std3__44plusIvEEE10Policy1000EPiSC_jS9_iiNS7_10__identityEEEvT0_T1_T2_T3_T4_T6_)
        /*012c*/ 	.short	0x0380
        /*012e*/ 	.short	0x001d


	//----- nvinfo : EIATTR_SW_WAR
	.align		4
.L_169:
        /*0130*/ 	.byte	0x04, 0x36
        /*0132*/ 	.short	(.L_171 - .L_170)
.L_170:
        /*0134*/ 	.word	0x00000008
.L_171:


//--------------------- .nv.info._ZN3cub18CUB_300001_SM_10006detail11EmptyKernelIvEEvv --------------------------
	.section	.nv.info._ZN3cub18CUB_300001_SM_10006detail11EmptyKernelIvEEvv,"",@"SHT_CUDA_INFO"
	.sectionflags	@""
	.align	4


	//----- nvinfo : EIATTR_CUDA_API_VERSION
	.align		4
        /*0000*/ 	.byte	0x04, 0x37
        /*0002*/ 	.short	(.L_173 - .L_172)
.L_172:
        /*0004*/ 	.word	0x00000082


	//----- nvinfo : EIATTR_SPARSE_MMA_MASK
	.align		4
.L_173:
        /*0008*/ 	.byte	0x03, 0x50
        /*000a*/ 	.short	0x0000


	//----- nvinfo : EIATTR_MAXREG_COUNT
	.align		4
        /*000c*/ 	.byte	0x03, 0x1b
        /*000e*/ 	.short	0x00ff


	//----- nvinfo : EIATTR_MERCURY_ISA_VERSION
	.align		4
        /*0010*/ 	.byte	0x03, 0x5f
        /*0012*/ 	.short	0x0101


	//----- nvinfo : EIATTR_VRC_CTA_INIT_COUNT
	.align		4
        /*0014*/ 	.byte	0x02, 0x4a
	.zero		1
	.zero		1


	//----- nvinfo : EIATTR_EXIT_INSTR_OFFSETS
	.align		4
        /*0018*/ 	.byte	0x04, 0x1c
        /*001a*/ 	.short	(.L_175 - .L_174)


	//   ....[0]....
.L_174:
        /*001c*/ 	.word	0x00000010


	//----- nvinfo : EIATTR_SW_WAR
	.align		4
.L_175:
        /*0020*/ 	.byte	0x04, 0x36
        /*0022*/ 	.short	(.L_177 - .L_176)
.L_176:
        /*0024*/ 	.word	0x00000008
.L_177:


//--------------------- .nv.info._Z12warmupKernelv --------------------------
	.section	.nv.info._Z12warmupKernelv,"",@"SHT_CUDA_INFO"
	.sectionflags	@""
	.align	4


	//----- nvinfo : EIATTR_CUDA_API_VERSION
	.align		4
        /*0000*/ 	.byte	0x04, 0x37
        /*0002*/ 	.short	(.L_179 - .L_178)
.L_178:
        /*0004*/ 	.word	0x00000082


	//----- nvinfo : EIATTR_SPARSE_MMA_MASK
	.align		4
.L_179:
        /*0008*/ 	.byte	0x03, 0x50
        /*000a*/ 	.short	0x0000


	//----- nvinfo : EIATTR_MAXREG_COUNT
	.align		4
        /*000c*/ 	.byte	0x03, 0x1b
        /*000e*/ 	.short	0x00ff


	//----- nvinfo : EIATTR_MERCURY_ISA_VERSION
	.align		4
        /*0010*/ 	.byte	0x03, 0x5f
        /*0012*/ 	.short	0x0101


	//----- nvinfo : EIATTR_VRC_CTA_INIT_COUNT
	.align		4
        /*0014*/ 	.byte	0x02, 0x4a
	.zero		1
	.zero		1


	//----- nvinfo : EIATTR_EXIT_INSTR_OFFSETS
	.align		4
        /*0018*/ 	.byte	0x04, 0x1c
        /*001a*/ 	.short	(.L_181 - .L_180)


	//   ....[0]....
.L_180:
        /*001c*/ 	.word	0x00000010


	//----- nvinfo : EIATTR_SW_WAR
	.align		4
.L_181:
        /*0020*/ 	.byte	0x04, 0x36
        /*0022*/ 	.short	(.L_183 - .L_182)
.L_182:
        /*0024*/ 	.word	0x00000008
.L_183:


//--------------------- .nv.info._Z10sumKernel3ILi1024ELi16EEvP4int4Pii --------------------------
	.section	.nv.info._Z10sumKernel3ILi1024ELi16EEvP4int4Pii,"",@"SHT_CUDA_INFO"
	.sectionflags	@""
	.align	4


	//----- nvinfo : EIATTR_CUDA_API_VERSION
	.align		4
        /*0000*/ 	.byte	0x04, 0x37
        /*0002*/ 	.short	(.L_185 - .L_184)
.L_184:
        /*0004*/ 	.word	0x00000082


	//----- nvinfo : EIATTR_KPARAM_INFO
	.align		4
.L_185:
        /*0008*/ 	.byte	0x04, 0x17
        /*000a*/ 	.short	(.L_187 - .L_186)
.L_186:
        /*000c*/ 	.word	0x00000000
        /*0010*/ 	.short	0x0002
        /*0012*/ 	.short	0x0010
        /*0014*/ 	.byte	0x00, 0xf0, 0x11, 0x00


	//----- nvinfo : EIATTR_KPARAM_INFO
	.align		4
.L_187:
        /*0018*/ 	.byte	0x04, 0x17
        /*001a*/ 	.short	(.L_189 - .L_188)
.L_188:
        /*001c*/ 	.word	0x00000000
        /*0020*/ 	.short	0x0001
        /*0022*/ 	.short	0x0008
        /*0024*/ 	.byte	0x00, 0xf5, 0x21, 0x00


	//----- nvinfo : EIATTR_KPARAM_INFO
	.align		4
.L_189:
        /*0028*/ 	.byte	0x04, 0x17
        /*002a*/ 	.short	(.L_191 - .L_190)
.L_190:
        /*002c*/ 	.word	0x00000000
        /*0030*/ 	.short	0x0000
        /*0032*/ 	.short	0x0000
        /*0034*/ 	.byte	0x00, 0xf5, 0x21, 0x00


	//----- nvinfo : EIATTR_SPARSE_MMA_MASK
	.align		4
.L_191:
        /*0038*/ 	.byte	0x03, 0x50
        /*003a*/ 	.short	0x0000


	//----- nvinfo : EIATTR_MAXREG_COUNT
	.align		4
        /*003c*/ 	.byte	0x03, 0x1b
        /*003e*/ 	.short	0x00ff


	//----- nvinfo : EIATTR_NUM_BARRIERS
	.align		4
        /*0040*/ 	.byte	0x02, 0x4c
        /*0042*/ 	.byte	0x01
	.zero		1


	//----- nvinfo : EIATTR_MERCURY_ISA_VERSION
	.align		4
        /*0044*/ 	.byte	0x03, 0x5f
        /*0046*/ 	.short	0x0101


	//----- nvinfo : EIATTR_INT_WARP_WIDE_INSTR_OFFSETS
	.align		4
        /*0048*/ 	.byte	0x04, 0x31
        /*004a*/ 	.short	(.L_193 - .L_192)


	//   ....[0]....
.L_192:
        /*004c*/ 	.word	0x00000700


	//   ....[1]....
        /*0050*/ 	.word	0x00000710


	//----- nvinfo : EIATTR_COOP_GROUP_MASK_REGIDS
	.align		4
.L_193:
        /*0054*/ 	.byte	0x04, 0x29
        /*0056*/ 	.short	(.L_195 - .L_194)


	//   ....[0]....
.L_194:
        /*0058*/ 	.word	0xffffffff


	//   ....[1]....
        /*005c*/ 	.word	0xffffffff


	//   ....[2]....
        /*0060*/ 	.word	0xffffffff


	//   ....[3]....
        /*0064*/ 	.word	0xffffffff


	//   ....[4]....
        /*0068*/ 	.word	0xffffffff


	//----- nvinfo : EIATTR_COOP_GROUP_INSTR_OFFSETS
	.align		4
.L_195:
        /*006c*/ 	.byte	0x04, 0x28
        /*006e*/ 	.short	(.L_197 - .L_196)


	//   ....[0]....
.L_196:
        /*0070*/ 	.word	0x000005c0


	//   ....[1]....
        /*0074*/ 	.word	0x000005e0


	//   ....[2]....
        /*0078*/ 	.word	0x00000600


	//   ....[3]....
        /*007c*/ 	.word	0x00000630


	//   ....[4]....
        /*0080*/ 	.word	0x00000680


	//----- nvinfo : EIATTR_VRC_CTA_INIT_COUNT
	.align		4
.L_197:
        /*0084*/ 	.byte	0x02, 0x4a
	.zero		1
	.zero		1


	//----- nvinfo : EIATTR_EXIT_INSTR_OFFSETS
	.align		4
        /*0088*/ 	.byte	0x04, 0x1c
        /*008a*/ 	.short	(.L_199 - .L_198)


	//   ....[0]....
.L_198:
        /*008c*/ 	.word	0x000007a0


	//   ....[1]....
        /*0090*/ 	.word	0x00000810


	//----- nvinfo : EIATTR_CRS_STACK_SIZE
	.align		4
.L_199:
        /*0094*/ 	.byte	0x04, 0x1e
        /*0096*/ 	.short	(.L_201 - .L_200)
.L_200:
        /*0098*/ 	.word	0x00000000


	//----- nvinfo : EIATTR_CBANK_PARAM_SIZE
	.align		4
.L_201:
        /*009c*/ 	.byte	0x03, 0x19
        /*009e*/ 	.short	0x0014


	//----- nvinfo : EIATTR_PARAM_CBANK
	.align		4
        /*00a0*/ 	.byte	0x04, 0x0a
        /*00a2*/ 	.short	(.L_203 - .L_202)
	.align		4
.L_202:
        /*00a4*/ 	.word	index@(.nv.constant0._Z10sumKernel3ILi1024ELi16EEvP4int4Pii)
        /*00a8*/ 	.short	0x0380
        /*00aa*/ 	.short	0x0014


	//----- nvinfo : EIATTR_SW_WAR
	.align		4
.L_203:
        /*00ac*/ 	.byte	0x04, 0x36
        /*00ae*/ 	.short	(.L_205 - .L_204)
.L_204:
        /*00b0*/ 	.word	0x00000008
.L_205:


//--------------------- .nv.info._Z10sumKernel2ILi1024ELi16EEvP4int4Pii --------------------------
	.section	.nv.info._Z10sumKernel2ILi1024ELi16EEvP4int4Pii,"",@"SHT_CUDA_INFO"
	.sectionflags	@""
	.align	4


	//----- nvinfo : EIATTR_CUDA_API_VERSION
	.align		4
        /*0000*/ 	.byte	0x04, 0x37
        /*0002*/ 	.short	(.L_207 - .L_206)
.L_206:
        /*0004*/ 	.word	0x00000082


	//----- nvinfo : EIATTR_KPARAM_INFO
	.align		4
.L_207:
        /*0008*/ 	.byte	0x04, 0x17
        /*000a*/ 	.short	(.L_209 - .L_208)
.L_208:
        /*000c*/ 	.word	0x00000000
        /*0010*/ 	.short	0x0002
        /*0012*/ 	.short	0x0010
        /*0014*/ 	.byte	0x00, 0xf0, 0x11, 0x00


	//----- nvinfo : EIATTR_KPARAM_INFO
	.align		4
.L_209:
        /*0018*/ 	.byte	0x04, 0x17
        /*001a*/ 	.short	(.L_211 - .L_210)
.L_210:
        /*001c*/ 	.word	0x00000000
        /*0020*/ 	.short	0x0001
        /*0022*/ 	.short	0x0008
        /*0024*/ 	.byte	0x00, 0xf5, 0x21, 0x00


	//----- nvinfo : EIATTR_KPARAM_INFO
	.align		4
.L_211:
        /*0028*/ 	.byte	0x04, 0x17
        /*002a*/ 	.short	(.L_213 - .L_212)
.L_212:
        /*002c*/ 	.word	0x00000000
        /*0030*/ 	.short	0x0000
        /*0032*/ 	.short	0x0000
        /*0034*/ 	.byte	0x00, 0xf5, 0x21, 0x00


	//----- nvinfo : EIATTR_SPARSE_MMA_MASK
	.align		4
.L_213:
        /*0038*/ 	.byte	0x03, 0x50
        /*003a*/ 	.short	0x0000


	//----- nvinfo : EIATTR_MAXREG_COUNT
	.align		4
        /*003c*/ 	.byte	0x03, 0x1b
        /*003e*/ 	.short	0x00ff


	//----- nvinfo : EIATTR_NUM_BARRIERS
	.align		4
        /*0040*/ 	.byte	0x02, 0x4c
        /*0042*/ 	.byte	0x01
	.zero		1


	//----- nvinfo : EIATTR_MERCURY_ISA_VERSION
	.align		4
        /*0044*/ 	.byte	0x03, 0x5f
        /*0046*/ 	.short	0x0101


	//----- nvinfo : EIATTR_COOP_GROUP_MASK_REGIDS
	.align		4
        /*0048*/ 	.byte	0x04, 0x29
        /*004a*/ 	.short	(.L_215 - .L_214)


	//   ....[0]....
.L_214:
        /*004c*/ 	.word	0xffffffff


	//   ....[1]....
        /*0050*/ 	.word	0xffffffff


	//   ....[2]....
        /*0054*/ 	.word	0xffffffff


	//   ....[3]....
        /*0058*/ 	.word	0xffffffff


	//   ....[4]....
        /*005c*/ 	.word	0xffffffff


	//   ....[5]....
        /*0060*/ 	.word	0xffffffff


	//   ....[6]....
        /*0064*/ 	.word	0xffffffff


	//   ....[7]....
        /*0068*/ 	.word	0xffffffff


	//   ....[8]....
        /*006c*/ 	.word	0xffffffff


	//   ....[9]....
        /*0070*/ 	.word	0xffffffff


	//----- nvinfo : EIATTR_COOP_GROUP_INSTR_OFFSETS
	.align		4
.L_215:
        /*0074*/ 	.byte	0x04, 0x28
        /*0076*/ 	.short	(.L_217 - .L_216)


	//   ....[0]....
.L_216:
        /*0078*/ 	.word	0x000005b0


	//   ....[1]....
        /*007c*/ 	.word	0x000005d0


	//   ....[2]....
        /*0080*/ 	.word	0x000005f0


	//   ....[3]....
        /*0084*/ 	.word	0x00000620


	//   ....[4]....
        /*0088*/ 	.word	0x00000650


	//   ....[5]....
        /*008c*/ 	.word	0x00000740


	//   ....[6]....
        /*0090*/ 	.word	0x00000760


	//   ....[7]....
        /*0094*/ 	.word	0x00000780


	//   ....[8]....
        /*0098*/ 	.word	0x000007a0


	//   ....[9]....
        /*009c*/ 	.word	0x000007c0


	//----- nvinfo : EIATTR_VRC_CTA_INIT_COUNT
	.align		4
.L_217:
        /*00a0*/ 	.byte	0x02, 0x4a
	.zero		1
	.zero		1


	//----- nvinfo : EIATTR_EXIT_INSTR_OFFSETS
	.align		4
        /*00a4*/ 	.byte	0x04, 0x1c
        /*00a6*/ 	.short	(.L_219 - .L_218)


	//   ....[0]....
.L_218:
        /*00a8*/ 	.word	0x000006d0


	//   ....[1]....
        /*00ac*/ 	.word	0x000007d0


	//   ....[2]....
        /*00b0*/ 	.word	0x00000810


	//----- nvinfo : EIATTR_CBANK_PARAM_SIZE
	.align		4
.L_219:
        /*00b4*/ 	.byte	0x03, 0x19
        /*00b6*/ 	.short	0x0014


	//----- nvinfo : EIATTR_PARAM_CBANK
	.align		4
        /*00b8*/ 	.byte	0x04, 0x0a
        /*00ba*/ 	.short	(.L_221 - .L_220)
	.align		4
.L_220:
        /*00bc*/ 	.word	index@(.nv.constant0._Z10sumKernel2ILi1024ELi16EEvP4int4Pii)
        /*00c0*/ 	.short	0x0380
        /*00c2*/ 	.short	0x0014


	//----- nvinfo : EIATTR_SW_WAR
	.align		4
.L_221:
        /*00c4*/ 	.byte	0x04, 0x36
        /*00c6*/ 	.short	(.L_223 - .L_222)
.L_222:
        /*00c8*/ 	.word	0x00000008
.L_223:


//--------------------- .nv.info._Z10sumKernel1ILi512ELi20EEvPiS0_i --------------------------
	.section	.nv.info._Z10sumKernel1ILi512ELi20EEvPiS0_i,"",@"SHT_CUDA_INFO"
	.sectionflags	@""
	.align	4


	//----- nvinfo : EIATTR_CUDA_API_VERSION
	.align		4
        /*0000*/ 	.byte	0x04, 0x37
        /*0002*/ 	.short	(.L_225 - .L_224)
.L_224:
        /*0004*/ 	.word	0x00000082


	//----- nvinfo : EIATTR_KPARAM_INFO
	.align		4
.L_225:
        /*0008*/ 	.byte	0x04, 0x17
        /*000a*/ 	.short	(.L_227 - .L_226)
.L_226:
        /*000c*/ 	.word	0x00000000
        /*0010*/ 	.short	0x0002
        /*0012*/ 	.short	0x0010
        /*0014*/ 	.byte	0x00, 0xf0, 0x11, 0x00


	//----- nvinfo : EIATTR_KPARAM_INFO
	.align		4
.L_227:
        /*0018*/ 	.byte	0x04, 0x17
        /*001a*/ 	.short	(.L_229 - .L_228)
.L_228:
        /*001c*/ 	.word	0x00000000
        /*0020*/ 	.short	0x0001
        /*0022*/ 	.short	0x0008
        /*0024*/ 	.byte	0x00, 0xf5, 0x21, 0x00


	//----- nvinfo : EIATTR_KPARAM_INFO
	.align		4
.L_229:
        /*0028*/ 	.byte	0x04, 0x17
        /*002a*/ 	.short	(.L_231 - .L_230)
.L_230:
        /*002c*/ 	.word	0x00000000
        /*0030*/ 	.short	0x0000
        /*0032*/ 	.short	0x0000
        /*0034*/ 	.byte	0x00, 0xf5, 0x21, 0x00


	//----- nvinfo : EIATTR_SPARSE_MMA_MASK
	.align		4
.L_231:
        /*0038*/ 	.byte	0x03, 0x50
        /*003a*/ 	.short	0x0000


	//----- nvinfo : EIATTR_MAXREG_COUNT
	.align		4
        /*003c*/ 	.byte	0x03, 0x1b
        /*003e*/ 	.short	0x00ff


	//----- nvinfo : EIATTR_NUM_BARRIERS
	.align		4
        /*0040*/ 	.byte	0x02, 0x4c
        /*0042*/ 	.byte	0x01
	.zero		1


	//----- nvinfo : EIATTR_MERCURY_ISA_VERSION
	.align		4
        /*0044*/ 	.byte	0x03, 0x5f
        /*0046*/ 	.short	0x0101


	//----- nvinfo : EIATTR_VRC_CTA_INIT_COUNT
	.align		4
        /*0048*/ 	.byte	0x02, 0x4a
	.zero		1
	.zero		1


	//----- nvinfo : EIATTR_EXIT_INSTR_OFFSETS
	.align		4
        /*004c*/ 	.byte	0x04, 0x1c
        /*004e*/ 	.short	(.L_233 - .L_232)


	//   ....[0]....
.L_232:
        /*0050*/ 	.word	0x00000990


	//   ....[1]....
        /*0054*/ 	.word	0x00000b30


	//   ....[2]....
        /*0058*/ 	.word	0x00000b70


	//----- nvinfo : EIATTR_CBANK_PARAM_SIZE
	.align		4
.L_233:
        /*005c*/ 	.byte	0x03, 0x19
        /*005e*/ 	.short	0x0014


	//----- nvinfo : EIATTR_PARAM_CBANK
	.align		4
        /*0060*/ 	.byte	0x04, 0x0a
        /*0062*/ 	.short	(.L_235 - .L_234)
	.align		4
.L_234:
        /*0064*/ 	.word	index@(.nv.constant0._Z10sumKernel1ILi512ELi20EEvPiS0_i)
        /*0068*/ 	.short	0x0380
        /*006a*/ 	.short	0x0014


	//----- nvinfo : EIATTR_SW_WAR
	.align		4
.L_235:
        /*006c*/ 	.byte	0x04, 0x36
        /*006e*/ 	.short	(.L_237 - .L_236)
.L_236:
        /*0070*/ 	.word	0x00000008
.L_237:


//--------------------- .nv.callgraph             --------------------------
	.section	.nv.callgraph,"",@"SHT_CUDA_CALLGRAPH"
	.align	4
	.sectionentsize	8
	.align		4
        /*0000*/ 	.word	0x00000000
	.align		4
        /*0004*/ 	.word	0xffffffff
	.align		4
        /*0008*/ 	.word	0x00000000
	.align		4
        /*000c*/ 	.word	0xfffffffe
	.align		4
        /*0010*/ 	.word	0x00000000
	.align		4
        /*0014*/ 	.word	0xfffffffd
	.align		4
        /*0018*/ 	.word	0x00000000
	.align		4
        /*001c*/ 	.word	0xfffffffc


//--------------------- .nv.constant4             --------------------------
	.section	.nv.constant4,"a",@progbits
	.align	8
	.align		8
.nv.constant4:
        /*0000*/ 	.dword	_ZN34_INTERNAL_09158030_4_k_cu_828991aa4cuda3std3__45__cpo5beginE
	.align		8
        /*0008*/ 	.dword	_ZN34_INTERNAL_09158030_4_k_cu_828991aa4cuda3std3__45__cpo3endE
	.align		8
        /*0010*/ 	.dword	_ZN34_INTERNAL_09158030_4_k_cu_828991aa4cuda3std3__45__cpo6cbeginE
	.align		8
        /*0018*/ 	.dword	_ZN34_INTERNAL_09158030_4_k_cu_828991aa4cuda3std3__45__cpo4cendE
	.align		8
        /*0020*/ 	.dword	_ZN34_INTERNAL_09158030_4_k_cu_828991aa4cuda3std3__45__cpo6rbeginE
	.align		8
        /*0028*/ 	.dword	_ZN34_INTERNAL_09158030_4_k_cu_828991aa4cuda3std3__45__cpo4rendE
	.align		8
        /*0030*/ 	.dword	_ZN34_INTERNAL_09158030_4_k_cu_828991aa4cuda3std3__45__cpo7crbeginE
	.align		8
        /*0038*/ 	.dword	_ZN34_INTERNAL_09158030_4_k_cu_828991aa4cuda3std3__45__cpo5crendE
	.align		8
        /*0040*/ 	.dword	_ZN34_INTERNAL_09158030_4_k_cu_828991aa4cuda3std3__436_GLOBAL__N__09158030_4_k_cu_828991aa6ignoreE
	.align		8
        /*0048*/ 	.dword	_ZN34_INTERNAL_09158030_4_k_cu_828991aa4cuda3std3__419piecewise_constructE
	.align		8
        /*0050*/ 	.dword	_ZN34_INTERNAL_09158030_4_k_cu_828991aa4cuda3std3__48in_placeE
	.align		8
        /*0058*/ 	.dword	_ZN34_INTERNAL_09158030_4_k_cu_828991aa4cuda3std3__420unreachable_sentinelE
	.align		8
        /*0060*/ 	.dword	_ZN34_INTERNAL_09158030_4_k_cu_828991aa4cuda3std3__47nulloptE
	.align		8
        /*0068*/ 	.dword	_ZN34_INTERNAL_09158030_4_k_cu_828991aa4cuda3std3__48unexpectE
	.align		8
        /*0070*/ 	.dword	_ZN34_INTERNAL_09158030_4_k_cu_828991aa4cuda3std6ranges3__45__cpo4swapE
	.align		8
        /*0078*/ 	.dword	_ZN34_INTERNAL_09158030_4_k_cu_828991aa4cuda3std6ranges3__45__cpo9iter_moveE
	.align		8
        /*0080*/ 	.dword	_ZN34_INTERNAL_09158030_4_k_cu_828991aa4cuda3std6ranges3__45__cpo5beginE
	.align		8
        /*0088*/ 	.dword	_ZN34_INTERNAL_09158030_4_k_cu_828991aa4cuda3std6ranges3__45__cpo3endE
	.align		8
        /*0090*/ 	.dword	_ZN34_INTERNAL_09158030_4_k_cu_828991aa4cuda3std6ranges3__45__cpo6cbeginE
	.align		8
        /*0098*/ 	.dword	_ZN34_INTERNAL_09158030_4_k_cu_828991aa4cuda3std6ranges3__45__cpo4cendE
	.align		8
        /*00a0*/ 	.dword	_ZN34_INTERNAL_09158030_4_k_cu_828991aa4cuda3std6ranges3__45__cpo7advanceE
	.align		8
        /*00a8*/ 	.dword	_ZN34_INTERNAL_09158030_4_k_cu_828991aa4cuda3std6ranges3__45__cpo9iter_swapE
	.align		8
        /*00b0*/ 	.dword	_ZN34_INTERNAL_09158030_4_k_cu_828991aa4cuda3std6ranges3__45__cpo4nextE
	.align		8
        /*00b8*/ 	.dword	_ZN34_INTERNAL_09158030_4_k_cu_828991aa4cuda3std6ranges3__45__cpo4prevE
	.align		8
        /*00c0*/ 	.dword	_ZN34_INTERNAL_09158030_4_k_cu_828991aa4cuda3std6ranges3__45__cpo4dataE
	.align		8
        /*00c8*/ 	.dword	_ZN34_INTERNAL_09158030_4_k_cu_828991aa4cuda3std6ranges3__45__cpo5cdataE
	.align		8
        /*00d0*/ 	.dword	_ZN34_INTERNAL_09158030_4_k_cu_828991aa4cuda3std6ranges3__45__cpo4sizeE
	.align		8
        /*00d8*/ 	.dword	_ZN34_INTERNAL_09158030_4_k_cu_828991aa4cuda3std6ranges3__45__cpo5ssizeE
	.align		8
        /*00e0*/ 	.dword	_ZN34_INTERNAL_09158030_4_k_cu_828991aa4cuda3std6ranges3__45__cpo8distanceE
	.align		8
        /*00e8*/ 	.dword	_ZN34_INTERNAL_09158030_4_k_cu_828991aa6thrust24THRUST_300001_SM_1000_NS6system6detail10sequential3seqE
	.align		8
        /*00f0*/ 	.dword	_ZN34_INTERNAL_09158030_4_k_cu_828991aa6thrust24THRUST_300001_SM_1000_NS12placeholders2_1E
	.align		8
        /*00f8*/ 	.dword	_ZN34_INTERNAL_09158030_4_k_cu_828991aa6thrust24THRUST_300001_SM_1000_NS12placeholders2_2E
	.align		8
        /*0100*/ 	.dword	_ZN34_INTERNAL_09158030_4_k_cu_828991aa6thrust24THRUST_300001_SM_1000_NS12placeholders2_3E
	.align		8
        /*0108*/ 	.dword	_ZN34_INTERNAL_09158030_4_k_cu_828991aa6thrust24THRUST_300001_SM_1000_NS12placeholders2_4E
	.align		8
        /*0110*/ 	.dword	_ZN34_INTERNAL_09158030_4_k_cu_828991aa6thrust24THRUST_300001_SM_1000_NS12placeholders2_5E
	.align		8
        /*0118*/ 	.dword	_ZN34_INTERNAL_09158030_4_k_cu_828991aa6thrust24THRUST_300001_SM_1000_NS12placeholders2_6E
	.align		8
        /*0120*/ 	.dword	_ZN34_INTERNAL_09158030_4_k_cu_828991aa6thrust24THRUST_300001_SM_1000_NS12placeholders2_7E
	.align		8
        /*0128*/ 	.dword	_ZN34_INTERNAL_09158030_4_k_cu_828991aa6thrust24THRUST_300001_SM_1000_NS12placeholders2_8E
	.align		8
        /*0130*/ 	.dword	_ZN34_INTERNAL_09158030_4_k_cu_828991aa6thrust24THRUST_300001_SM_1000_NS12placeholders2_9E
	.align		8
        /*0138*/ 	.dword	_ZN34_INTERNAL_09158030_4_k_cu_828991aa6thrust24THRUST_300001_SM_1000_NS12placeholders3_10E


//--------------------- .text._ZN3cub18CUB_300001_SM_10006detail6reduce28DeviceReduceSingleTileKernelINS2_10policy_hubIijN4cuda3std3__44plusIvEEE10Policy1000EPiSC_iS9_iiNS7_10__identityEEEvT0_T1_T2_T3_T4_T6_ --------------------------
	.section	.text._ZN3cub18CUB_300001_SM_10006detail6reduce28DeviceReduceSingleTileKernelINS2_10policy_hubIijN4cuda3std3__44plusIvEEE10Policy1000EPiSC_iS9_iiNS7_10__identityEEEvT0_T1_T2_T3_T4_T6_,"ax",@progbits
	.align	128
        .global         _ZN3cub18CUB_300001_SM_10006detail6reduce28DeviceReduceSingleTileKernelINS2_10policy_hubIijN4cuda3std3__44plusIvEEE10Policy1000EPiSC_iS9_iiNS7_10__identityEEEvT0_T1_T2_T3_T4_T6_
        .type           _ZN3cub18CUB_300001_SM_10006detail6reduce28DeviceReduceSingleTileKernelINS2_10policy_hubIijN4cuda3std3__44plusIvEEE10Policy1000EPiSC_iS9_iiNS7_10__identityEEEvT0_T1_T2_T3_T4_T6_,@function
        .size           _ZN3cub18CUB_300001_SM_10006detail6reduce28DeviceReduceSingleTileKernelINS2_10policy_hubIijN4cuda3std3__44plusIvEEE10Policy1000EPiSC_iS9_iiNS7_10__identityEEEvT0_T1_T2_T3_T4_T6_,(.L_x_153 - _ZN3cub18CUB_300001_SM_10006detail6reduce28DeviceReduceSingleTileKernelINS2_10policy_hubIijN4cuda3std3__44plusIvEEE10Policy1000EPiSC_iS9_iiNS7_10__identityEEEvT0_T1_T2_T3_T4_T6_)
        .other          _ZN3cub18CUB_300001_SM_10006detail6reduce28DeviceReduceSingleTileKernelINS2_10policy_hubIijN4cuda3std3__44plusIvEEE10Policy1000EPiSC_iS9_iiNS7_10__identityEEEvT0_T1_T2_T3_T4_T6_,@"STO_CUDA_ENTRY STV_DEFAULT"
_ZN3cub18CUB_300001_SM_10006detail6reduce28DeviceReduceSingleTileKernelINS2_10policy_hubIijN4cuda3std3__44plusIvEEE10Policy1000EPiSC_iS9_iiNS7_10__identityEEEvT0_T1_T2_T3_T4_T6_:
.text._ZN3cub18CUB_300001_SM_10006detail6reduce28DeviceReduceSingleTileKernelINS2_10policy_hubIijN4cuda3std3__44plusIvEEE10Policy1000EPiSC_iS9_iiNS7_10__identityEEEvT0_T1_T2_T3_T4_T6_:
[----:B------:R-:W-:Y:S01]  /*0000*/  LDC R1, c[0x0][0x37c] ;  /* 0x0000df00ff017b82 */ /* 0x000fe20000000800 */
[----:B------:R-:W0:Y:S01]  /*0010*/  LDCU UR4, c[0x0][0x390] ;  /* 0x00007200ff0477ac */ /* 0x000e220008000800 */
[----:B------:R-:W1:Y:S01]  /*0020*/  LDCU.64 UR6, c[0x0][0x358] ;  /* 0x00006b00ff0677ac */ /* 0x000e620008000a00 */
[----:B0-----:R-:W-:-:S05]  /*0030*/  IMAD.U32 R20, RZ, RZ, UR4 ;  /* 0x00000004ff147e24 */ /* 0x001fca000f8e00ff */
[----:B------:R-:W-:-:S13]  /*0040*/  ISETP.NE.AND P0, PT, R20, RZ, PT ;  /* 0x000000ff1400720c */ /* 0x000fda0003f05270 */
[----:B-1----:R-:W-:Y:S05]  /*0050*/  @P0 BRA `(.L_x_0) ;  /* 0x00000000001c0947 */ /* 0x002fea0003800000 */
[----:B------:R-:W0:Y:S02]  /*0060*/  S2R R0, SR_TID.X ;  /* 0x0000000000007919 */ /* 0x000e240000002100 */
[----:B0-----:R-:W-:-:S13]  /*0070*/  ISETP.NE.AND P0, PT, R0, RZ, PT ;  /* 0x000000ff0000720c */ /* 0x001fda0003f05270 */
[----:B------:R-:W-:Y:S05]  /*0080*/  @P0 EXIT ;  /* 0x000000000000094d */ /* 0x000fea0003800000 */
[----:B------:R-:W0:Y:S08]  /*0090*/  LDC R5, c[0x0][0x398] ;  /* 0x0000e600ff057b82 */ /* 0x000e300000000800 */
[----:B------:R-:W0:Y:S02]  /*00a0*/  LDC.64 R2, c[0x0][0x388] ;  /* 0x0000e200ff027b82 */ /* 0x000e240000000a00 */
[----:B0-----:R-:W-:Y:S01]  /*00b0*/  STG.E desc[UR6][R2.64], R5 ;  /* 0x0000000502007986 */ /* 0x001fe2000c101906 */
[----:B------:R-:W-:Y:S05]  /*00c0*/  EXIT ;  /* 0x000000000000794d */ /* 0x000fea0003800000 */
.L_x_0:
[----:B------:R-:W0:Y:S01]  /*00d0*/  LDCU UR4, c[0x0][0x380] ;  /* 0x00007000ff0477ac */ /* 0x000e220008000800 */
[----:B------:R-:W-:Y:S01]  /*00e0*/  BSSY.RECONVERGENT B0, `(.L_x_1) ;  /* 0x000033d000007945 */ /* 0x000fe20003800200 */
[----:B0-----:R-:W-:-:S09]  /*00f0*/  ULOP3.LUT UP0, URZ, UR4, 0xf, URZ, 0xc0, !UPT ;  /* 0x0000000f04ff7892 */ /* 0x001fd2000f80c0ff */
[----:B------:R-:W-:Y:S05]  /*0100*/  BRA.U UP0, `(.L_x_2) ;  /* 0x0000001900487547 */ /* 0x000fea000b800000 */
[----:B------:R-:W-:-:S13]  /*0110*/  ISETP.GT.AND P0, PT, R20, 0xfff, PT ;  /* 0x00000fff1400780c */ /* 0x000fda0003f04270 */
[----:B------:R-:W-:Y:S05]  /*0120*/  @P0 BRA `(.L_x_3) ;  /* 0x0000000c00440947 */ /* 0x000fea0003800000 */
[----:B------:R-:W0:Y:S01]  /*0130*/  S2R R9, SR_TID.X ;  /* 0x0000000000097919 */ /* 0x000e220000002100 */
[----:B------:R-:W-:Y:S01]  /*0140*/  BSSY.RECONVERGENT B1, `(.L_x_4) ;  /* 0x0000009000017945 */ /* 0x000fe20003800200 */
[----:B------:R-:W-:Y:S01]  /*0150*/  IMAD.MOV.U32 R0, RZ, RZ, RZ ;  /* 0x000000ffff007224 */ /* 0x000fe200078e00ff */
[----:B0-----:R-:W-:Y:S01]  /*0160*/  ISETP.GE.AND P0, PT, R9, R20, PT ;  /* 0x000000140900720c */ /* 0x001fe20003f06270 */
[----:B------:R-:W-:-:S12]  /*0170*/  IMAD.MOV.U32 R11, RZ, RZ, R9 ;  /* 0x000000ffff0b7224 */ /* 0x000fd800078e0009 */
[----:B------:R-:W-:Y:S05]  /*0180*/  @P0 BRA `(.L_x_5) ;  /* 0x0000000000100947 */ /* 0x000fea0003800000 */
[----:B------:R-:W0:Y:S02]  /*0190*/  LDC.64 R2, c[0x0][0x380] ;  /* 0x0000e000ff027b82 */ /* 0x000e240000000a00 */
[----:B0-----:R-:W-:-:S05]  /*01a0*/  IMAD.WIDE.U32 R2, R9, 0x4, R2 ;  /* 0x0000000409027825 */ /* 0x001fca00078e0002 */
[----:B------:R0:W5:Y:S01]  /*01b0*/  LDG.E.CONSTANT R0, desc[UR6][R2.64] ;  /* 0x0000000602007981 */ /* 0x000162000c1e9900 */
[----:B------:R-:W-:-:S07]  /*01c0*/  VIADD R11, R9, 0x100 ;  /* 0x00000100090b7836 */ /* 0x000fce0000000000 */
.L_x_5:
[----:B------:R-:W-:Y:S05]  /*01d0*/  BSYNC.RECONVERGENT B1 ;  /* 0x0000000000017941 */ /* 0x000fea0003800200 */
.L_x_4:
[----:B------:R-:W-:Y:S01]  /*01e0*/  ISETP.GE.AND P0, PT, R11, R20, PT ;  /* 0x000000140b00720c */ /* 0x000fe20003f06270 */
[----:B------:R-:W-:-:S12]  /*01f0*/  BSSY.RECONVERGENT B1, `(.L_x_6) ;  /* 0x0000066000017945 */ /* 0x000fd80003800200 */
[----:B------:R-:W-:Y:S05]  /*0200*/  @P0 BRA `(.L_x_7) ;  /* 0x0000000400900947 */ /* 0x000fea0003800000 */
[----:B0-----:R-:W-:Y:S01]  /*0210*/  LOP3.LUT R3, RZ, R11, RZ, 0x33, !PT ;  /* 0x0000000bff037212 */ /* 0x001fe200078e33ff */
[----:B------:R-:W-:Y:S04]  /*0220*/  BSSY.RECONVERGENT B2, `(.L_x_8) ;  /* 0x0000015000027945 */ /* 0x000fe80003800200 */
[----:B------:R-:W-:-:S05]  /*0230*/  IMAD.IADD R4, R3, 0x1, R20 ;  /* 0x0000000103047824 */ /* 0x000fca00078e0214 */
[C---:B------:R-:W-:Y:S02]  /*0240*/  LOP3.LUT R2, R4.reuse, 0x300, RZ, 0xc0, !PT ;  /* 0x0000030004027812 */ /* 0x040fe400078ec0ff */
[----:B------:R-:W-:Y:S02]  /*0250*/  ISETP.GE.U32.AND P1, PT, R4, 0x300, PT ;  /* 0x000003000400780c */ /* 0x000fe40003f26070 */
[----:B------:R-:W-:-:S13]  /*0260*/  ISETP.NE.AND P0, PT, R2, 0x300, PT ;  /* 0x000003000200780c */ /* 0x000fda0003f05270 */
[----:B------:R-:W-:Y:S05]  /*0270*/  @!P0 BRA `(.L_x_9) ;  /* 0x00000000003c8947 */ /* 0x000fea0003800000 */
[----:B------:R-:W0:Y:S01]  /*0280*/  LDC.64 R2, c[0x0][0x380] ;  /* 0x0000e000ff027b82 */ /* 0x000e220000000a00 */
[----:B------:R-:W-:-:S04]  /*0290*/  LEA.HI R4, R4, 0x1, RZ, 0x18 ;  /* 0x0000000104047811 */ /* 0x000fc800078fc0ff */
[----:B------:R-:W-:-:S05]  /*02a0*/  LOP3.LUT R4, R4, 0x3, RZ, 0xc0, !PT ;  /* 0x0000000304047812 */ /* 0x000fca00078ec0ff */
[----:B------:R-:W-:Y:S02]  /*02b0*/  IMAD.MOV R4, RZ, RZ, -R4 ;  /* 0x000000ffff047224 */ /* 0x000fe400078e0a04 */
[----:B0-----:R-:W-:-:S04]  /*02c0*/  IMAD.WIDE.U32 R2, R11, 0x4, R2 ;  /* 0x000000040b027825 */ /* 0x001fc800078e0002 */
[----:B------:R-:W-:-:S07]  /*02d0*/  IMAD.MOV.U32 R5, RZ, RZ, R3 ;  /* 0x000000ffff057224 */ /* 0x000fce00078e0003 */
.L_x_10:
[----:B------:R-:W-:-:S06]  /*02e0*/  IMAD.MOV.U32 R3, RZ, RZ, R5 ;  /* 0x000000ffff037224 */ /* 0x000fcc00078e0005 */
[----:B------:R0:W2:Y:S01]  /*02f0*/  LDG.E.CONSTANT R3, desc[UR6][R2.64] ;  /* 0x0000000602037981 */ /* 0x0000a2000c1e9900 */
[----:B------:R-:W-:Y:S02]  /*0300*/  VIADD R4, R4, 0x1 ;  /* 0x0000000104047836 */ /* 0x000fe40000000000 */
[----:B------:R-:W-:-:S03]  /*0310*/  VIADD R11, R11, 0x100 ;  /* 0x000001000b0b7836 */ /* 0x000fc60000000000 */
[----:B------:R-:W-:Y:S02]  /*0320*/  ISETP.NE.AND P0, PT, R4, RZ, PT ;  /* 0x000000ff0400720c */ /* 0x000fe40003f05270 */
[----:B0-----:R-:W-:-:S05]  /*0330*/  IADD3 R2, P2, PT, R2, 0x400, RZ ;  /* 0x0000040002027810 */ /* 0x001fca0007f5e0ff */
[----:B------:R-:W-:Y:S02]  /*0340*/  IMAD.X R5, RZ, RZ, R5, P2 ;  /* 0x000000ffff057224 */ /* 0x000fe400010e0605 */
[----:B--2--5:R-:W-:-:S04]  /*0350*/  IMAD.IADD R0, R3, 0x1, R0 ;  /* 0x0000000103007824 */ /* 0x024fc800078e0200 */
[----:B------:R-:W-:Y:S05]  /*0360*/  @P0 BRA `(.L_x_10) ;  /* 0xfffffffc00dc0947 */ /* 0x000fea000383ffff */
.L_x_9:
[----:B------:R-:W-:Y:S05]  /*0370*/  BSYNC.RECONVERGENT B2 ;  /* 0x0000000000027941 */ /* 0x000fea0003800200 */
.L_x_8:
[----:B------:R-:W-:Y:S05]  /*0380*/  @!P1 BRA `(.L_x_7) ;  /* 0x0000000400309947 */ /* 0x000fea0003800000 */
[----:B------:R-:W-:Y:S01]  /*0390*/  IMAD.IADD R2, R20, 0x1, -R11 ;  /* 0x0000000114027824 */ /* 0x000fe200078e0a0b */
[----:B------:R-:W-:Y:S01]  /*03a0*/  BSSY.RECONVERGENT B2, `(.L_x_11) ;  /* 0x0000029000027945 */ /* 0x000fe20003800200 */
[----:B------:R-:W-:-:S03]  /*03b0*/  PLOP3.LUT P0, PT, PT, PT, PT, 0x80, 0x8 ;  /* 0x000000000008781c */ /* 0x000fc60003f0f070 */
[----:B------:R-:W-:-:S13]  /*03c0*/  ISETP.GT.AND P1, PT, R2, 0xc00, PT ;  /* 0x00000c000200780c */ /* 0x000fda0003f24270 */
[----:B------:R-:W-:Y:S05]  /*03d0*/  @!P1 BRA `(.L_x_12) ;  /* 0x0000000000949947 */ /* 0x000fea0003800000 */
[----:B------:R-:W-:Y:S01]  /*03e0*/  PLOP3.LUT P0, PT, PT, PT, PT, 0x8, 0x80 ;  /* 0x000000000080781c */ /* 0x000fe20003f0e170 */
[----:B------:R-:W-:-:S12]  /*03f0*/  VIADD R8, R20, 0xfffff400 ;  /* 0xfffff40014087836 */ /* 0x000fd80000000000 */
.L_x_13:
[----:B------:R-:W0:Y:S01]  /*0400*/  LDC.64 R4, c[0x0][0x380] ;  /* 0x0000e000ff047b82 */ /* 0x000e220000000a00 */
[C---:B------:R-:W-:Y:S02]  /*0410*/  VIADD R7, R11.reuse, 0x400 ;  /* 0x000004000b077836 */ /* 0x040fe40000000000 */
[C---:B------:R-:W-:Y:S02]  /*0420*/  VIADD R3, R11.reuse, 0x800 ;  /* 0x000008000b037836 */ /* 0x040fe40000000000 */
[----:B0-----:R-:W-:-:S05]  /*0430*/  IMAD.WIDE R22, R11, 0x4, R4 ;  /* 0x000000040b167825 */ /* 0x001fca00078e0204 */
[----:B------:R-:W2:Y:S01]  /*0440*/  LDG.E.CONSTANT R13, desc[UR6][R22.64] ;  /* 0x00000006160d7981 */ /* 0x000ea2000c1e9900 */
[----:B------:R-:W-:-:S03]  /*0450*/  IMAD.WIDE R6, R7, 0x4, R4 ;  /* 0x0000000407067825 */ /* 0x000fc600078e0204 */
[----:B------:R-:W2:Y:S04]  /*0460*/  LDG.E.CONSTANT R10, desc[UR6][R22.64+0x400] ;  /* 0x00040006160a7981 */ /* 0x000ea8000c1e9900 */
[----:B------:R-:W3:Y:S04]  /*0470*/  LDG.E.CONSTANT R12, desc[UR6][R22.64+0x800] ;  /* 0x00080006160c7981 */ /* 0x000ee8000c1e9900 */
[----:B------:R-:W3:Y:S01]  /*0480*/  LDG.E.CONSTANT R19, desc[UR6][R22.64+0xc00] ;  /* 0x000c000616137981 */ /* 0x000ee2000c1e9900 */
[----:B------:R-:W-:-:S03]  /*0490*/  IMAD.WIDE R2, R3, 0x4, R4 ;  /* 0x0000000403027825 */ /* 0x000fc600078e0204 */
[----:B------:R-:W4:Y:S04]  /*04a0*/  LDG.E.CONSTANT R16, desc[UR6][R6.64] ;  /* 0x0000000606107981 */ /* 0x000f28000c1e9900 */
[----:B------:R-:W4:Y:S01]  /*04b0*/  LDG.E.CONSTANT R15, desc[UR6][R6.64+0x400] ;  /* 0x00040006060f7981 */ /* 0x000f22000c1e9900 */
[----:B------:R-:W-:-:S03]  /*04c0*/  VIADD R25, R11, 0xc00 ;  /* 0x00000c000b197836 */ /* 0x000fc60000000000 */
[----:B------:R-:W4:Y:S04]  /*04d0*/  LDG.E.CONSTANT R14, desc[UR6][R6.64+0x800] ;  /* 0x00080006060e7981 */ /* 0x000f28000c1e9900 */
[----:B------:R-:W4:Y:S01]  /*04e0*/  LDG.E.CONSTANT R21, desc[UR6][R6.64+0xc00] ;  /* 0x000c000606157981 */ /* 0x000f22000c1e9900 */
[----:B------:R-:W-:-:S03]  /*04f0*/  IMAD.WIDE R4, R25, 0x4, R4 ;  /* 0x0000000419047825 */ /* 0x000fc600078e0204 */
[----:B------:R-:W4:Y:S04]  /*0500*/  LDG.E.CONSTANT R18, desc[UR6][R2.64] ;  /* 0x0000000602127981 */ /* 0x000f28000c1e9900 */
[----:B------:R-:W4:Y:S04]  /*0510*/  LDG.E.CONSTANT R17, desc[UR6][R2.64+0x400] ;  /* 0x0004000602117981 */ /* 0x000f28000c1e9900 */
[----:B------:R-:W4:Y:S04]  /*0520*/  LDG.E.CONSTANT R23, desc[UR6][R2.64+0x800] ;  /* 0x0008000602177981 */ /* 0x000f28000c1e9900 */
[----:B------:R-:W4:Y:S04]  /*0530*/  LDG.E.CONSTANT R24, desc[UR6][R2.64+0xc00] ;  /* 0x000c000602187981 */ /* 0x000f28000c1e9900 */
[----:B------:R-:W4:Y:S04]  /*0540*/  LDG.E.CONSTANT R25, desc[UR6][R4.64] ;  /* 0x0000000604197981 */ /* 0x000f28000c1e9900 */
[----:B------:R-:W4:Y:S04]  /*0550*/  LDG.E.CONSTANT R26, desc[UR6][R4.64+0x400] ;  /* 0x00040006041a7981 */ /* 0x000f28000c1e9900 */
[----:B------:R-:W4:Y:S04]  /*0560*/  LDG.E.CONSTANT R22, desc[UR6][R4.64+0x800] ;  /* 0x0008000604167981 */ /* 0x000f28000c1e9900 */
[----:B------:R-:W4:Y:S01]  /*0570*/  LDG.E.CONSTANT R27, desc[UR6][R4.64+0xc00] ;  /* 0x000c0006041b7981 */ /* 0x000f22000c1e9900 */
[----:B------:R-:W-:-:S05]  /*0580*/  VIADD R11, R11, 0x1000 ;  /* 0x000010000b0b7836 */ /* 0x000fca0000000000 */
[----:B------:R-:W-:Y:S02]  /*0590*/  ISETP.GE.AND P1, PT, R11, R8, PT ;  /* 0x000000080b00720c */ /* 0x000fe40003f26270 */
[----:B--2--5:R-:W-:-:S04]  /*05a0*/  IADD3 R10, PT, PT, R10, R13, R0 ;  /* 0x0000000d0a0a7210 */ /* 0x024fc80007ffe000 */
[----:B---3--:R-:W-:-:S04]  /*05b0*/  IADD3 R10, PT, PT, R19, R12, R10 ;  /* 0x0000000c130a7210 */ /* 0x008fc80007ffe00a */
[----:B----4-:R-:W-:-:S04]  /*05c0*/  IADD3 R10, PT, PT, R15, R16, R10 ;  /* 0x000000100f0a7210 */ /* 0x010fc80007ffe00a */
[----:B------:R-:W-:-:S04]  /*05d0*/  IADD3 R10, PT, PT, R21, R14, R10 ;  /* 0x0000000e150a7210 */ /* 0x000fc80007ffe00a */
[----:B------:R-:W-:-:S04]  /*05e0*/  IADD3 R10, PT, PT, R17, R18, R10 ;  /* 0x00000012110a7210 */ /* 0x000fc80007ffe00a */
[----:B------:R-:W-:-:S04]  /*05f0*/  IADD3 R10, PT, PT, R24, R23, R10 ;  /* 0x00000017180a7210 */ /* 0x000fc80007ffe00a */
[----:B------:R-:W-:-:S04]  /*0600*/  IADD3 R25, PT, PT, R26, R25, R10 ;  /* 0x000000191a197210 */ /* 0x000fc80007ffe00a */
[----:B------:R-:W-:Y:S01]  /*0610*/  IADD3 R0, PT, PT, R27, R22, R25 ;  /* 0x000000161b007210 */ /* 0x000fe20007ffe019 */
[----:B------:R-:W-:Y:S06]  /*0620*/  @!P1 BRA `(.L_x_13) ;  /* 0xfffffffc00749947 */ /* 0x000fec000383ffff */
.L_x_12:
[----:B------:R-:W-:Y:S05]  /*0630*/  BSYNC.RECONVERGENT B2 ;  /* 0x0000000000027941 */ /* 0x000fea0003800200 */
.L_x_11:
[----:B------:R-:W-:Y:S01]  /*0640*/  IMAD.IADD R2, R20, 0x1, -R11 ;  /* 0x0000000114027824 */ /* 0x000fe200078e0a0b */
[----:B------:R-:W-:Y:S04]  /*0650*/  BSSY.RECONVERGENT B2, `(.L_x_14) ;  /* 0x0000015000027945 */ /* 0x000fe80003800200 */
[----:B------:R-:W-:-:S13]  /*0660*/  ISETP.GT.AND P1, PT, R2, 0x400, PT ;  /* 0x000004000200780c */ /* 0x000fda0003f24270 */
[----:B------:R-:W-:Y:S05]  /*0670*/  @!P1 BRA `(.L_x_15) ;  /* 0x0000000000489947 */ /* 0x000fea0003800000 */
[----:B------:R-:W0:Y:S01]  /*0680*/  LDC.64 R4, c[0x0][0x380] ;  /* 0x0000e000ff047b82 */ /* 0x000e220000000a00 */
[C---:B------:R-:W-:Y:S02]  /*0690*/  VIADD R13, R11.reuse, 0x400 ;  /* 0x000004000b0d7836 */ /* 0x040fe40000000000 */
[----:B0-----:R-:W-:-:S05]  /*06a0*/  IMAD.WIDE R2, R11, 0x4, R4 ;  /* 0x000000040b027825 */ /* 0x001fca00078e0204 */
[----:B------:R-:W2:Y:S01]  /*06b0*/  LDG.E.CONSTANT R7, desc[UR6][R2.64] ;  /* 0x0000000602077981 */ /* 0x000ea2000c1e9900 */
[----:B------:R-:W-:-:S03]  /*06c0*/  IMAD.WIDE R4, R13, 0x4, R4 ;  /* 0x000000040d047825 */ /* 0x000fc600078e0204 */
[----:B------:R-:W2:Y:S04]  /*06d0*/  LDG.E.CONSTANT R6, desc[UR6][R2.64+0x400] ;  /* 0x0004000602067981 */ /* 0x000ea8000c1e9900 */
[----:B------:R-:W3:Y:S04]  /*06e0*/  LDG.E.CONSTANT R13, desc[UR6][R2.64+0x800] ;  /* 0x00080006020d7981 */ /* 0x000ee8000c1e9900 */
[----:B------:R-:W3:Y:S04]  /*06f0*/  LDG.E.CONSTANT R8, desc[UR6][R2.64+0xc00] ;  /* 0x000c000602087981 */ /* 0x000ee8000c1e9900 */
[----:B------:R-:W4:Y:S04]  /*0700*/  LDG.E.CONSTANT R15, desc[UR6][R4.64] ;  /* 0x00000006040f7981 */ /* 0x000f28000c1e9900 */
[----:B------:R-:W4:Y:S04]  /*0710*/  LDG.E.CONSTANT R10, desc[UR6][R4.64+0x400] ;  /* 0x00040006040a7981 */ /* 0x000f28000c1e9900 */
[----:B------:R-:W4:Y:S04]  /*0720*/  LDG.E.CONSTANT R17, desc[UR6][R4.64+0x800] ;  /* 0x0008000604117981 */ /* 0x000f28000c1e9900 */
[----:B------:R-:W4:Y:S01]  /*0730*/  LDG.E.CONSTANT R12, desc[UR6][R4.64+0xc00] ;  /* 0x000c0006040c7981 */ /* 0x000f22000c1e9900 */
[----:B------:R-:W-:Y:S01]  /*0740*/  PLOP3.LUT P0, PT, PT, PT, PT, 0x8, 0x80 ;  /* 0x000000000080781c */ /* 0x000fe20003f0e170 */
[----:B------:R-:W-:Y:S01]  /*0750*/  VIADD R11, R11, 0x800 ;  /* 0x000008000b0b7836 */ /* 0x000fe20000000000 */
[----:B--2--5:R-:W-:-:S04]  /*0760*/  IADD3 R6, PT, PT, R6, R7, R0 ;  /* 0x0000000706067210 */ /* 0x024fc80007ffe000 */
[----:B---3--:R-:W-:-:S04]  /*0770*/  IADD3 R6, PT, PT, R8, R13, R6 ;  /* 0x0000000d08067210 */ /* 0x008fc80007ffe006 */
[----:B----4-:R-:W-:-:S04]  /*0780*/  IADD3 R6, PT, PT, R10, R15, R6 ;  /* 0x0000000f0a067210 */ /* 0x010fc80007ffe006 */
[----:B------:R-:W-:-:S07]  /*0790*/  IADD3 R0, PT, PT, R12, R17, R6 ;  /* 0x000000110c007210 */ /* 0x000fce0007ffe006 */
.L_x_15:
[----:B------:R-:W-:Y:S05]  /*07a0*/  BSYNC.RECONVERGENT B2 ;  /* 0x0000000000027941 */ /* 0x000fea0003800200 */
.L_x_14:
[----:B------:R-:W-:-:S13]  /*07b0*/  ISETP.LT.OR P0, PT, R11, R20, P0 ;  /* 0x000000140b00720c */ /* 0x000fda0000701670 */
[----:B------:R-:W-:Y:S05]  /*07c0*/  @!P0 BRA `(.L_x_7) ;  /* 0x0000000000208947 */ /* 0x000fea0003800000 */
[----:B------:R-:W0:Y:S02]  /*07d0*/  LDC.64 R2, c[0x0][0x380] ;  /* 0x0000e000ff027b82 */ /* 0x000e240000000a00 */
[----:B0-----:R-:W-:-:S05]  /*07e0*/  IMAD.WIDE R2, R11, 0x4, R2 ;  /* 0x000000040b027825 */ /* 0x001fca00078e0202 */
[----:B------:R-:W2:Y:S04]  /*07f0*/  LDG.E.CONSTANT R5, desc[UR6][R2.64] ;  /* 0x0000000602057981 */ /* 0x000ea8000c1e9900 */
[----:B------:R-:W2:Y:S04]  /*0800*/  LDG.E.CONSTANT R4, desc[UR6][R2.64+0x400] ;  /* 0x0004000602047981 */ /* 0x000ea8000c1e9900 */
[----:B------:R-:W3:Y:S04]  /*0810*/  LDG.E.CONSTANT R7, desc[UR6][R2.64+0x800] ;  /* 0x0008000602077981 */ /* 0x000ee8000c1e9900 */
[----:B------:R-:W3:Y:S01]  /*0820*/  LDG.E.CONSTANT R6, desc[UR6][R2.64+0xc00] ;  /* 0x000c000602067981 */ /* 0x000ee2000c1e9900 */
[----:B--2--5:R-:W-:-:S04]  /*0830*/  IADD3 R0, PT, PT, R4, R5, R0 ;  /* 0x0000000504007210 */ /* 0x024fc80007ffe000 */
[----:B---3--:R-:W-:-:S07]  /*0840*/  IADD3 R0, PT, PT, R6, R7, R0 ;  /* 0x0000000706007210 */ /* 0x008fce0007ffe000 */
.L_x_7:
[----:B------:R-:W-:Y:S05]  /*0850*/  BSYNC.RECONVERGENT B1 ;  /* 0x0000000000017941 */ /* 0x000fea0003800200 */
.L_x_6:
[----:B------:R-:W-:-:S13]  /*0860*/  ISETP.GE.AND P0, PT, R20, 0x100, PT ;  /* 0x000001001400780c */ /* 0x000fda0003f06270 */
[----:B------:R-:W-:Y:S05]  /*0870*/  @!P0 BRA `(.L_x_16) ;  /* 0x0000000000648947 */ /* 0x000fea0003800000 */
[----:B0-----:R-:W0:Y:S01]  /*0880*/  S2R R2, SR_LANEID ;  /* 0x0000000000027919 */ /* 0x001e220000000000 */
[----:B-----5:R-:W1:Y:S01]  /*0890*/  REDUX.SUM.S32 UR4, R0 ;  /* 0x00000000000473c4 */ /* 0x020e62000000c200 */
[----:B0-----:R-:W-:-:S13]  /*08a0*/  ISETP.NE.AND P0, PT, R2, RZ, PT ;  /* 0x000000ff0200720c */ /* 0x001fda0003f05270 */
[----:B------:R-:W0:Y:S01]  /*08b0*/  @!P0 S2R R4, SR_CgaCtaId ;  /* 0x0000000000048919 */ /* 0x000e220000008800 */
[----:B------:R-:W-:Y:S02]  /*08c0*/  @!P0 MOV R3, 0x400 ;  /* 0x0000040000038802 */ /* 0x000fe40000000f00 */
[----:B------:R-:W-:-:S04]  /*08d0*/  @!P0 SHF.R.U32.HI R2, RZ, 0x3, R9 ;  /* 0x00000003ff028819 */ /* 0x000fc80000011609 */
[----:B------:R-:W-:Y:S02]  /*08e0*/  @!P0 LOP3.LUT R2, R2, 0x7c, RZ, 0xc0, !PT ;  /* 0x0000007c02028812 */ /* 0x000fe400078ec0ff */
[----:B0-----:R-:W-:Y:S01]  /*08f0*/  @!P0 LEA R5, R4, R3, 0x18 ;  /* 0x0000000304058211 */ /* 0x001fe200078ec0ff */
[----:B-1----:R-:W-:-:S04]  /*0900*/  IMAD.U32 R3, RZ, RZ, UR4 ;  /* 0x00000004ff037e24 */ /* 0x002fc8000f8e00ff */
[----:B------:R-:W-:-:S05]  /*0910*/  @!P0 IMAD.IADD R2, R2, 0x1, R5 ;  /* 0x0000000102028824 */ /* 0x000fca00078e0205 */
[----:B------:R2:W-:Y:S01]  /*0920*/  @!P0 STS [R2+0x8], R3 ;  /* 0x0000080302008388 */ /* 0x0005e20000000800 */
[----:B------:R-:W-:Y:S01]  /*0930*/  BAR.SYNC.DEFER_BLOCKING 0x0 ;  /* 0x0000000000007b1d */ /* 0x000fe20000010000 */
[----:B------:R-:W-:-:S13]  /*0940*/  ISETP.NE.AND P0, PT, R9, RZ, PT ;  /* 0x000000ff0900720c */ /* 0x000fda0003f05270 */
[----:B--2---:R-:W-:Y:S05]  /*0950*/  @P0 BRA `(.L_x_17) ;  /* 0x0000002800d40947 */ /* 0x004fea0003800000 */
[----:B------:R-:W0:Y:S01]  /*0960*/  S2UR UR5, SR_CgaCtaId ;  /* 0x00000000000579c3 */ /* 0x000e220000008800 */
[----:B------:R-:W-:Y:S02]  /*0970*/  UMOV UR4, 0x400 ;  /* 0x0000040000047882 */ /* 0x000fe40000000000 */
[----:B0-----:R-:W-:-:S09]  /*0980*/  ULEA UR4, UR5, UR4, 0x18 ;  /* 0x0000000405047291 */ /* 0x001fd2000f8ec0ff */
[----:B------:R-:W-:Y:S04]  /*0990*/  LDS R0, [UR4+0xc] ;  /* 0x00000c04ff007984 */ /* 0x000fe80008000800 */
[----:B------:R-:W0:Y:S04]  /*09a0*/  LDS.128 R4, [UR4+0x10] ;  /* 0x00001004ff047984 */ /* 0x000e280008000c00 */
[----:B------:R-:W1:Y:S01]  /*09b0*/  LDS.64 R8, [UR4+0x20] ;  /* 0x00002004ff087984 */ /* 0x000e620008000a00 */
[----:B0-----:R-:W-:-:S04]  /*09c0*/  IADD3 R0, PT, PT, R4, R0, R3 ;  /* 0x0000000004007210 */ /* 0x001fc80007ffe003 */
[----:B------:R-:W-:-:S04]  /*09d0*/  IADD3 R0, PT, PT, R6, R0, R5 ;  /* 0x0000000006007210 */ /* 0x000fc80007ffe005 */
[----:B-1----:R-:W-:-:S05]  /*09e0*/  IADD3 R0, PT, PT, R8, R0, R7 ;  /* 0x0000000008007210 */ /* 0x002fca0007ffe007 */
[----:B------:R-:W-:Y:S01]  /*09f0*/  IMAD.IADD R3, R0, 0x1, R9 ;  /* 0x0000000100037824 */ /* 0x000fe200078e0209 */
[----:B------:R-:W-:Y:S06]  /*0a00*/  BRA `(.L_x_17) ;  /* 0x0000002800a87947 */ /* 0x000fec0003800000 */
.L_x_16:
[----:B0-----:R-:W-:Y:S01]  /*0a10*/  LOP3.LUT R2, R9, 0x3e0, RZ, 0xc0, !PT ;  /* 0x000003e009027812 */ /* 0x001fe200078ec0ff */
[----:B------:R-:W0:Y:S03]  /*0a20*/  S2R R8, SR_LANEID ;  /* 0x0000000000087919 */ /* 0x000e260000000000 */
[----:B------:R-:W-:Y:S01]  /*0a30*/  LOP3.LUT R5, RZ, R2, RZ, 0x33, !PT ;  /* 0x00000002ff057212 */ /* 0x000fe200078e33ff */
[----:B------:R-:W-:-:S04]  /*0a40*/  VIADD R3, R2, 0x20 ;  /* 0x0000002002037836 */ /* 0x000fc80000000000 */
[----:B------:R-:W-:Y:S01]  /*0a50*/  IMAD.IADD R5, R5, 0x1, R20 ;  /* 0x0000000105057824 */ /* 0x000fe200078e0214 */
[----:B------:R-:W-:-:S04]  /*0a60*/  ISETP.GT.AND P0, PT, R3, R20, PT ;  /* 0x000000140300720c */ /* 0x000fc80003f04270 */
[----:B------:R-:W-:-:S05]  /*0a70*/  SEL R5, R5, 0x1f, P0 ;  /* 0x0000001f05057807 */ /* 0x000fca0000000000 */
[----:B-----5:R-:W1:Y:S01]  /*0a80*/  SHFL.DOWN PT, R2, R0, 0x1, R5 ;  /* 0x0820000000027989 */ /* 0x020e6200000e0005 */
[CC--:B0-----:R-:W-:Y:S01]  /*0a90*/  ISETP.GE.AND P0, PT, R8.reuse, R5.reuse, PT ;  /* 0x000000050800720c */ /* 0x0c1fe20003f06270 */
[C---:B------:R-:W-:Y:S01]  /*0aa0*/  VIADD R4, R8.reuse, 0x2 ;  /* 0x0000000208047836 */ /* 0x040fe20000000000 */
[C---:B------:R-:W-:Y:S01]  /*0ab0*/  ISETP.NE.AND P1, PT, R8.reuse, RZ, PT ;  /* 0x000000ff0800720c */ /* 0x040fe20003f25270 */
[----:B------:R-:W-:Y:S01]  /*0ac0*/  VIADD R6, R8, 0x4 ;  /* 0x0000000408067836 */ /* 0x000fe20000000000 */
[----:B-1----:R-:W-:Y:S02]  /*0ad0*/  SEL R3, R2, RZ, !P0 ;  /* 0x000000ff02037207 */ /* 0x002fe40004000000 */
[----:B------:R-:W-:-:S03]  /*0ae0*/  ISETP.GT.AND P0, PT, R4, R5, PT ;  /* 0x000000050400720c */ /* 0x000fc60003f04270 */
[----:B------:R-:W-:-:S06]  /*0af0*/  IMAD.IADD R2, R3, 0x1, R0 ;  /* 0x0000000103027824 */ /* 0x000fcc00078e0200 */
[----:B------:R-:W0:Y:S01]  /*0b00*/  @!P1 S2R R10, SR_CgaCtaId ;  /* 0x00000000000a9919 */ /* 0x000e220000008800 */
[----:B------:R-:W-:Y:S01]  /*0b10*/  @!P1 MOV R7, 0x400 ;  /* 0x0000040000079802 */ /* 0x000fe20000000f00 */
[----:B------:R-:W1:Y:S02]  /*0b20*/  SHFL.DOWN PT, R3, R2, 0x2, R5 ;  /* 0x0840000002037989 */ /* 0x000e6400000e0005 */
[----:B-1----:R-:W-:Y:S02]  /*0b30*/  SEL R3, R3, RZ, !P0 ;  /* 0x000000ff03037207 */ /* 0x002fe40004000000 */
[----:B------:R-:W-:Y:S02]  /*0b40*/  ISETP.GT.AND P0, PT, R6, R5, PT ;  /* 0x000000050600720c */ /* 0x000fe40003f04270 */
[----:B------:R-:W-:Y:S01]  /*0b50*/  @!P1 SHF.R.U32.HI R6, RZ, 0x3, R9 ;  /* 0x00000003ff069819 */ /* 0x000fe20000011609 */
[----:B------:R-:W-:Y:S01]  /*0b60*/  IMAD.IADD R4, R2, 0x1, R3 ;  /* 0x0000000102047824 */ /* 0x000fe200078e0203 */
[----:B0-----:R-:W-:Y:S01]  /*0b70*/  @!P1 LEA R7, R10, R7, 0x18 ;  /* 0x000000070a079211 */ /* 0x001fe200078ec0ff */
[----:B------:R-:W-:Y:S01]  /*0b80*/  VIADD R2, R8, 0x8 ;  /* 0x0000000808027836 */ /* 0x000fe20000000000 */
[----:B------:R-:W-:-:S02]  /*0b90*/  @!P1 LOP3.LUT R6, R6, 0x7c, RZ, 0xc0, !PT ;  /* 0x0000007c06069812 */ /* 0x000fc400078ec0ff */
[----:B------:R-:W0:Y:S03]  /*0ba0*/  SHFL.DOWN PT, R3, R4, 0x4, R5 ;  /* 0x0880000004037989 */ /* 0x000e2600000e0005 */
[----:B------:R-:W-:Y:S01]  /*0bb0*/  @!P1 IMAD.IADD R6, R6, 0x1, R7 ;  /* 0x0000000106069824 */ /* 0x000fe200078e0207 */
[----:B0-----:R-:W-:Y:S02]  /*0bc0*/  SEL R3, R3, RZ, !P0 ;  /* 0x000000ff03037207 */ /* 0x001fe40004000000 */
[----:B------:R-:W-:-:S03]  /*0bd0*/  ISETP.GT.AND P0, PT, R2, R5, PT ;  /* 0x000000050200720c */ /* 0x000fc60003f04270 */
[----:B------:R-:W-:Y:S02]  /*0be0*/  IMAD.IADD R0, R4, 0x1, R3 ;  /* 0x0000000104007824 */ /* 0x000fe400078e0203 */
[----:B------:R-:W-:-:S03]  /*0bf0*/  VIADD R4, R8, 0x10 ;  /* 0x0000001008047836 */ /* 0x000fc60000000000 */
[----:B------:R-:W0:Y:S02]  /*0c00*/  SHFL.DOWN PT, R3, R0, 0x8, R5 ;  /* 0x0900000000037989 */ /* 0x000e2400000e0005 */
[----:B0-----:R-:W-:Y:S02]  /*0c10*/  SEL R3, R3, RZ, !P0 ;  /* 0x000000ff03037207 */ /* 0x001fe40004000000 */
[----:B------:R-:W-:-:S03]  /*0c20*/  ISETP.GT.AND P0, PT, R4, R5, PT ;  /* 0x000000050400720c */ /* 0x000fc60003f04270 */
[----:B------:R-:W-:-:S05]  /*0c30*/  IMAD.IADD R2, R0, 0x1, R3 ;  /* 0x0000000100027824 */ /* 0x000fca00078e0203 */
[----:B------:R-:W0:Y:S02]  /*0c40*/  SHFL.DOWN PT, R3, R2, 0x10, R5 ;  /* 0x0a00000002037989 */ /* 0x000e2400000e0005 */
[----:B0-----:R-:W-:Y:S02]  /*0c50*/  SEL R3, R3, RZ, !P0 ;  /* 0x000000ff03037207 */ /* 0x001fe40004000000 */
[----:B------:R-:W-:-:S03]  /*0c60*/  ISETP.NE.AND P0, PT, R9, RZ, PT ;  /* 0x000000ff0900720c */ /* 0x000fc60003f05270 */
[----:B------:R-:W-:-:S05]  /*0c70*/  IMAD.IADD R3, R2, 0x1, R3 ;  /* 0x0000000102037824 */ /* 0x000fca00078e0203 */
[----:B------:R1:W-:Y:S01]  /*0c80*/  @!P1 STS [R6+0x8], R3 ;  /* 0x0000080306009388 */ /* 0x0003e20000000800 */
[----:B------:R-:W-:Y:S06]  /*0c90*/  BAR.SYNC.DEFER_BLOCKING 0x0 ;  /* 0x0000000000007b1d */ /* 0x000fec0000010000 */
[----:B------:R-:W-:Y:S05]  /*0ca0*/  @P0 BRA `(.L_x_17) ;  /* 0x0000002800000947 */ /* 0x000fea0003800000 */
[----:B------:R-:W0:Y:S01]  /*0cb0*/  S2UR UR5, SR_CgaCtaId ;  /* 0x00000000000579c3 */ /* 0x000e220000008800 */
[----:B------:R-:W-:Y:S01]  /*0cc0*/  UMOV UR4, 0x400 ;  /* 0x0000040000047882 */ /* 0x000fe20000000000 */
[C---:B------:R-:W-:Y:S02]  /*0cd0*/  ISETP.GT.AND P2, PT, R20.reuse, 0x40, PT ;  /* 0x000000401400780c */ /* 0x040fe40003f44270 */
[C---:B------:R-:W-:Y:S02]  /*0ce0*/  ISETP.GT.AND P1, PT, R20.reuse, 0x20, PT ;  /* 0x000000201400780c */ /* 0x040fe40003f24270 */
[----:B------:R-:W-:Y:S01]  /*0cf0*/  ISETP.GT.AND P3, PT, R20, 0x80, PT ;  /* 0x000000801400780c */ /* 0x000fe20003f64270 */
[----:B0-----:R-:W-:-:S09]  /*0d00*/  ULEA UR4, UR5, UR4, 0x18 ;  /* 0x0000000405047291 */ /* 0x001fd2000f8ec0ff */
[----:B-1----:R-:W0:Y:S04]  /*0d10*/  LDS.128 R4, [UR4+0x10] ;  /* 0x00001004ff047984 */ /* 0x002e280008000c00 */
[----:B------:R-:W1:Y:S04]  /*0d20*/  LDS R0, [UR4+0xc] ;  /* 0x00000c04ff007984 */ /* 0x000e680008000800 */
[----:B------:R-:W2:Y:S01]  /*0d30*/  LDS.64 R8, [UR4+0x20] ;  /* 0x00002004ff087984 */ /* 0x000ea20008000a00 */
[----:B0-----:R-:W-:Y:S02]  /*0d40*/  SEL R4, R4, RZ, P2 ;  /* 0x000000ff04047207 */ /* 0x001fe40001000000 */
[----:B------:R-:W-:-:S02]  /*0d50*/  ISETP.GT.AND P2, PT, R20, 0x60, PT ;  /* 0x000000601400780c */ /* 0x000fc40003f44270 */
[----:B-1----:R-:W-:Y:S02]  /*0d60*/  SEL R0, R0, RZ, P1 ;  /* 0x000000ff00007207 */ /* 0x002fe40000800000 */
[----:B------:R-:W-:Y:S02]  /*0d70*/  SEL R5, R5, RZ, P2 ;  /* 0x000000ff05057207 */ /* 0x000fe40001000000 */
[----:B------:R-:W-:Y:S02]  /*0d80*/  IADD3 R0, PT, PT, R4, R0, R3 ;  /* 0x0000000004007210 */ /* 0x000fe40007ffe003 */
[----:B------:R-:W-:Y:S02]  /*0d90*/  ISETP.GT.AND P1, PT, R20, 0xa0, PT ;  /* 0x000000a01400780c */ /* 0x000fe40003f24270 */
[----:B------:R-:W-:Y:S02]  /*0da0*/  SEL R6, R6, RZ, P3 ;  /* 0x000000ff06067207 */ /* 0x000fe40001800000 */
[----:B------:R-:W-:-:S02]  /*0db0*/  ISETP.GT.AND P2, PT, R20, 0xc0, PT ;  /* 0x000000c01400780c */ /* 0x000fc40003f44270 */
[----:B------:R-:W-:Y:S02]  /*0dc0*/  ISETP.GT.AND P3, PT, R20, 0xe0, PT ;  /* 0x000000e01400780c */ /* 0x000fe40003f64270 */
[----:B------:R-:W-:Y:S02]  /*0dd0*/  SEL R7, R7, RZ, P1 ;  /* 0x000000ff07077207 */ /* 0x000fe40000800000 */
[----:B------:R-:W-:Y:S02]  /*0de0*/  IADD3 R0, PT, PT, R6, R0, R5 ;  /* 0x0000000006007210 */ /* 0x000fe40007ffe005 */
[----:B--2---:R-:W-:Y:S02]  /*0df0*/  SEL R8, R8, RZ, P2 ;  /* 0x000000ff08087207 */ /* 0x004fe40001000000 */
[----:B------:R-:W-:Y:S02]  /*0e00*/  SEL R9, R9, RZ, P3 ;  /* 0x000000ff09097207 */ /* 0x000fe40001800000 */
[----:B------:R-:W-:-:S05]  /*0e10*/  IADD3 R0, PT, PT, R8, R0, R7 ;  /* 0x0000000008007210 */ /* 0x000fca0007ffe007 */
[----:B------:R-:W-:Y:S01]  /*0e20*/  IMAD.IADD R3, R0, 0x1, R9 ;  /* 0x0000000100037824 */ /* 0x000fe200078e0209 */
[----:B------:R-:W-:Y:S06]  /*0e30*/  BRA `(.L_x_17) ;  /* 0x00000024009c7947 */ /* 0x000fec0003800000 */
.L_x_3:
[----:B------:R-:W0:Y:S01]  /*0e40*/  S2R R0, SR_TID.X ;  /* 0x0000000000007919 */ /* 0x000e220000002100 */
[----:B------:R-:W1:Y:S01]  /*0e50*/  LDC.64 R2, c[0x0][0x380] ;  /* 0x0000e000ff027b82 */ /* 0x000e620000000a00 */
[----:B0-----:R-:W-:-:S04]  /*0e60*/  IMAD.SHL.U32 R5, R0, 0x4, RZ ;  /* 0x0000000400057824 */ /* 0x001fc800078e00ff */
[----:B-1----:R-:W-:-:S05]  /*0e70*/  IMAD.WIDE.U32 R2, R5, 0x4, R2 ;  /* 0x0000000405027825 */ /* 0x002fca00078e0002 */
[----:B------:R-:W2:Y:S04]  /*0e80*/  LDG.E.128.CONSTANT R4, desc[UR6][R2.64] ;  /* 0x0000000602047981 */ /* 0x000ea8000c1e9d00 */
[----:B------:R-:W3:Y:S04]  /*0e90*/  LDG.E.128.CONSTANT R8, desc[UR6][R2.64+0x1000] ;  /* 0x0010000602087981 */ /* 0x000ee8000c1e9d00 */
[----:B------:R-:W4:Y:S04]  /*0ea0*/  LDG.E.128.CONSTANT R12, desc[UR6][R2.64+0x2000] ;  /* 0x00200006020c7981 */ /* 0x000f28000c1e9d00 */
[----:B------:R-:W5:Y:S01]  /*0eb0*/  LDG.E.128.CONSTANT R16, desc[UR6][R2.64+0x3000] ;  /* 0x0030000602107981 */ /* 0x000f62000c1e9d00 */
[----:B------:R-:W-:Y:S01]  /*0ec0*/  ISETP.GE.U32.AND P0, PT, R20, 0x2000, PT ;  /* 0x000020001400780c */ /* 0x000fe20003f06070 */
[----:B------:R-:W-:Y:S01]  /*0ed0*/  IMAD.MOV.U32 R23, RZ, RZ, 0x1000 ;  /* 0x00001000ff177424 */ /* 0x000fe200078e00ff */
[----:B--2---:R-:W-:-:S04]  /*0ee0*/  IADD3 R5, PT, PT, R6, R5, R4 ;  /* 0x0000000506057210 */ /* 0x004fc80007ffe004 */
[----:B---3--:R-:W-:-:S04]  /*0ef0*/  IADD3 R5, PT, PT, R8, R7, R5 ;  /* 0x0000000708057210 */ /* 0x008fc80007ffe005 */
[----:B------:R-:W-:-:S04]  /*0f00*/  IADD3 R5, PT, PT, R10, R9, R5 ;  /* 0x000000090a057210 */ /* 0x000fc80007ffe005 */
[----:B----4-:R-:W-:-:S04]  /*0f10*/  IADD3 R5, PT, PT, R12, R11, R5 ;  /* 0x0000000b0c057210 */ /* 0x010fc80007ffe005 */
[----:B------:R-:W-:-:S04]  /*0f20*/  IADD3 R5, PT, PT, R14, R13, R5 ;  /* 0x0000000d0e057210 */ /* 0x000fc80007ffe005 */
[----:B-----5:R-:W-:-:S04]  /*0f30*/  IADD3 R5, PT, PT, R16, R15, R5 ;  /* 0x0000000f10057210 */ /* 0x020fc80007ffe005 */
[----:B------:R-:W-:-:S05]  /*0f40*/  IADD3 R5, PT, PT, R18, R17, R5 ;  /* 0x0000001112057210 */ /* 0x000fca0007ffe005 */
[----:B------:R-:W-:Y:S01]  /*0f50*/  IMAD.IADD R21, R19, 0x1, R5 ;  /* 0x0000000113157824 */ /* 0x000fe200078e0205 */
[----:B------:R-:W-:Y:S06]  /*0f60*/  @!P0 BRA `(.L_x_18) ;  /* 0x00000000005c8947 */ /* 0x000fec0003800000 */
[----:B------:R-:W0:Y:S01]  /*0f70*/  LDC R24, c[0x0][0x390] ;  /* 0x0000e400ff187b82 */ /* 0x000e220000000800 */
[----:B------:R-:W-:Y:S02]  /*0f80*/  VIADD R22, R20, 0xfffff000 ;  /* 0xfffff00014167836 */ /* 0x000fe40000000000 */
[----:B------:R-:W-:-:S07]  /*0f90*/  IMAD.MOV.U32 R23, RZ, RZ, 0x1000 ;  /* 0x00001000ff177424 */ /* 0x000fce00078e00ff */
.L_x_20:
[----:B------:R-:W-:-:S05]  /*0fa0*/  IMAD.WIDE R26, R23, 0x4, R2 ;  /* 0x00000004171a7825 */ /* 0x000fca00078e0202 */
[----:B------:R-:W2:Y:S04]  /*0fb0*/  LDG.E.128.CONSTANT R12, desc[UR6][R26.64] ;  /* 0x000000061a0c7981 */ /* 0x000ea8000c1e9d00 */
[----:B------:R-:W3:Y:S04]  /*0fc0*/  LDG.E.128.CONSTANT R16, desc[UR6][R26.64+0x1000] ;  /* 0x001000061a107981 */ /* 0x000ee8000c1e9d00 */
[----:B------:R-:W4:Y:S04]  /*0fd0*/  LDG.E.128.CONSTANT R4, desc[UR6][R26.64+0x2000] ;  /* 0x002000061a047981 */ /* 0x000f28000c1e9d00 */
[----:B------:R-:W5:Y:S01]  /*0fe0*/  LDG.E.128.CONSTANT R8, desc[UR6][R26.64+0x3000] ;  /* 0x003000061a087981 */ /* 0x000f62000c1e9d00 */
[----:B0-----:R-:W-:Y:S01]  /*0ff0*/  IMAD.MOV.U32 R20, RZ, RZ, R24 ;  /* 0x000000ffff147224 */ /* 0x001fe200078e0018 */
[----:B--2---:R-:W-:-:S04]  /*1000*/  IADD3 R13, PT, PT, R13, R12, R21 ;  /* 0x0000000c0d0d7210 */ /* 0x004fc80007ffe015 */
[----:B------:R-:W-:-:S04]  /*1010*/  IADD3 R13, PT, PT, R15, R14, R13 ;  /* 0x0000000e0f0d7210 */ /* 0x000fc80007ffe00d */
[----:B---3--:R-:W-:-:S04]  /*1020*/  IADD3 R13, PT, PT, R17, R16, R13 ;  /* 0x00000010110d7210 */ /* 0x008fc80007ffe00d */
[----:B------:R-:W-:-:S04]  /*1030*/  IADD3 R13, PT, PT, R19, R18, R13 ;  /* 0x00000012130d7210 */ /* 0x000fc80007ffe00d */
[----:B----4-:R-:W-:Y:S01]  /*1040*/  IADD3 R13, PT, PT, R5, R4, R13 ;  /* 0x00000004050d7210 */ /* 0x010fe20007ffe00d */
[----:B------:R-:W-:-:S03]  /*1050*/  IMAD.IADD R4, R20, 0x1, -R23 ;  /* 0x0000000114047824 */ /* 0x000fc600078e0a17 */
[----:B------:R-:W-:Y:S02]  /*1060*/  IADD3 R13, PT, PT, R7, R6, R13 ;  /* 0x00000006070d7210 */ /* 0x000fe40007ffe00d */
[----:B------:R-:W-:Y:S02]  /*1070*/  ISETP.GE.AND P0, PT, R4, 0x1000, PT ;  /* 0x000010000400780c */ /* 0x000fe40003f06270 */
[----:B-----5:R-:W-:-:S04]  /*1080*/  IADD3 R13, PT, PT, R9, R8, R13 ;  /* 0x00000008090d7210 */ /* 0x020fc80007ffe00d */
[----:B------:R-:W-:-:S07]  /*1090*/  IADD3 R21, PT, PT, R11, R10, R13 ;  /* 0x0000000a0b157210 */ /* 0x000fce0007ffe00d */
[----:B------:R-:W-:Y:S05]  /*10a0*/  @!P0 BRA `(.L_x_19) ;  /* 0x0000000400fc8947 */ /* 0x000fea0003800000 */
[----:B------:R-:W-:-:S05]  /*10b0*/  VIADD R23, R23, 0x1000 ;  /* 0x0000100017177836 */ /* 0x000fca0000000000 */
[----:B------:R-:W-:-:S13]  /*10c0*/  ISETP.GT.AND P0, PT, R23, R22, PT ;  /* 0x000000161700720c */ /* 0x000fda0003f04270 */
[----:B------:R-:W-:Y:S05]  /*10d0*/  @!P0 BRA `(.L_x_20) ;  /* 0xfffffffc00b08947 */ /* 0x000fea000383ffff */
.L_x_18:
[----:B------:R-:W-:-:S13]  /*10e0*/  ISETP.GE.AND P0, PT, R23, R20, PT ;  /* 0x000000141700720c */ /* 0x000fda0003f06270 */
[----:B------:R-:W-:Y:S05]  /*10f0*/  @P0 BRA `(.L_x_19) ;  /* 0x0000000400e80947 */ /* 0x000fea0003800000 */
[----:B------:R-:W-:Y:S01]  /*1100*/  IMAD.IADD R9, R20, 0x1, -R23 ;  /* 0x0000000114097824 */ /* 0x000fe200078e0a17 */
[----:B------:R-:W-:Y:S04]  /*1110*/  BSSY.RECONVERGENT B1, `(.L_x_19) ;  /* 0x0000078000017945 */ /* 0x000fe80003800200 */
[----:B------:R-:W-:-:S13]  /*1120*/  ISETP.GE.AND P0, PT, R0, R9, PT ;  /* 0x000000090000720c */ /* 0x000fda0003f06270 */
[----:B------:R-:W-:Y:S05]  /*1130*/  @P0 BRA `(.L_x_21) ;  /* 0x0000000400d40947 */ /* 0x000fea0003800000 */
[----:B------:R-:W-:Y:S01]  /*1140*/  LOP3.LUT R2, RZ, R0, RZ, 0x33, !PT ;  /* 0x00000000ff027212 */ /* 0x000fe200078e33ff */
[----:B------:R-:W-:Y:S01]  /*1150*/  BSSY.RECONVERGENT B2, `(.L_x_22) ;  /* 0x0000015000027945 */ /* 0x000fe20003800200 */
[----:B------:R-:W-:Y:S02]  /*1160*/  IMAD.MOV.U32 R8, RZ, RZ, R0 ;  /* 0x000000ffff087224 */ /* 0x000fe400078e0000 */
[----:B------:R-:W-:-:S04]  /*1170*/  IADD3 R2, PT, PT, -R23, R20, R2 ;  /* 0x0000001417027210 */ /* 0x000fc80007ffe102 */
[C---:B------:R-:W-:Y:S02]  /*1180*/  LOP3.LUT R3, R2.reuse, 0x300, RZ, 0xc0, !PT ;  /* 0x0000030002037812 */ /* 0x040fe400078ec0ff */
[----:B------:R-:W-:Y:S02]  /*1190*/  ISETP.GE.U32.AND P1, PT, R2, 0x300, PT ;  /* 0x000003000200780c */ /* 0x000fe40003f26070 */
[----:B------:R-:W-:-:S13]  /*11a0*/  ISETP.NE.AND P0, PT, R3, 0x300, PT ;  /* 0x000003000300780c */ /* 0x000fda0003f05270 */
[----:B------:R-:W-:Y:S05]  /*11b0*/  @!P0 BRA `(.L_x_23) ;  /* 0x0000000000388947 */ /* 0x000fea0003800000 */
[----:B------:R-:W0:Y:S01]  /*11c0*/  LDC.64 R4, c[0x0][0x380] ;  /* 0x0000e000ff047b82 */ /* 0x000e220000000a00 */
[----:B------:R-:W-:Y:S01]  /*11d0*/  LEA.HI R2, R2, 0x1, RZ, 0x18 ;  /* 0x0000000102027811 */ /* 0x000fe200078fc0ff */
[----:B------:R-:W-:Y:S02]  /*11e0*/  IMAD.IADD R7, R0, 0x1, R23 ;  /* 0x0000000100077824 */ /* 0x000fe400078e0217 */
[----:B------:R-:W-:Y:S01]  /*11f0*/  IMAD.MOV.U32 R8, RZ, RZ, R0 ;  /* 0x000000ffff087224 */ /* 0x000fe200078e0000 */
[----:B------:R-:W-:-:S05]  /*1200*/  LOP3.LUT R2, R2, 0x3, RZ, 0xc0, !PT ;  /* 0x0000000302027812 */ /* 0x000fca00078ec0ff */
[----:B------:R-:W-:-:S07]  /*1210*/  IMAD.MOV R6, RZ, RZ, -R2 ;  /* 0x000000ffff067224 */ /* 0x000fce00078e0a02 */
.L_x_24:
[----:B0-----:R-:W-:-:S06]  /*1220*/  IMAD.WIDE.U32 R2, R7, 0x4, R4 ;  /* 0x0000000407027825 */ /* 0x001fcc00078e0004 */
[----:B------:R-:W2:Y:S01]  /*1230*/  LDG.E.CONSTANT R2, desc[UR6][R2.64] ;  /* 0x0000000602027981 */ /* 0x000ea2000c1e9900 */
[----:B------:R-:W-:Y:S02]  /*1240*/  VIADD R6, R6, 0x1 ;  /* 0x0000000106067836 */ /* 0x000fe40000000000 */
[----:B------:R-:W-:Y:S02]  /*1250*/  VIADD R8, R8, 0x100 ;  /* 0x0000010008087836 */ /* 0x000fe40000000000 */
[----:B------:R-:W-:Y:S01]  /*1260*/  VIADD R7, R7, 0x100 ;  /* 0x0000010007077836 */ /* 0x000fe20000000000 */
[----:B------:R-:W-:Y:S01]  /*1270*/  ISETP.NE.AND P0, PT, R6, RZ, PT ;  /* 0x000000ff0600720c */ /* 0x000fe20003f05270 */
[----:B--2---:R-:W-:-:S12]  /*1280*/  IMAD.IADD R21, R2, 0x1, R21 ;  /* 0x0000000102157824 */ /* 0x004fd800078e0215 */
[----:B------:R-:W-:Y:S05]  /*1290*/  @P0 BRA `(.L_x_24) ;  /* 0xfffffffc00e00947 */ /* 0x000fea000383ffff */
.L_x_23:
[----:B------:R-:W-:Y:S05]  /*12a0*/  BSYNC.RECONVERGENT B2 ;  /* 0x0000000000027941 */ /* 0x000fea0003800200 */
.L_x_22:
[----:B------:R-:W-:Y:S05]  /*12b0*/  @!P1 BRA `(.L_x_21) ;  /* 0x0000000400749947 */ /* 0x000fea0003800000 */
[----:B------:R-:W0:Y:S01]  /*12c0*/  LDCU.64 UR4, c[0x0][0x380] ;  /* 0x00007000ff0477ac */ /* 0x000e220008000a00 */
[----:B------:R-:W-:Y:S01]  /*12d0*/  IMAD.IADD R5, R9, 0x1, -R8 ;  /* 0x0000000109057824 */ /* 0x000fe200078e0a08 */
[C---:B------:R-:W-:Y:S01]  /*12e0*/  IADD3 R3, P0, PT, R8.reuse, R23, RZ ;  /* 0x0000001708037210 */ /* 0x040fe20007f1e0ff */
[----:B------:R-:W-:Y:S01]  /*12f0*/  BSSY.RECONVERGENT B2, `(.L_x_25) ;  /* 0x0000033000027945 */ /* 0x000fe20003800200 */
[----:B------:R-:W-:Y:S02]  /*1300*/  IMAD.IADD R23, R8, 0x1, R23 ;  /* 0x0000000108177824 */ /* 0x000fe400078e0217 */
[----:B------:R-:W-:Y:S01]  /*1310*/  ISETP.GT.AND P1, PT, R5, 0xc00, PT ;  /* 0x00000c000500780c */ /* 0x000fe20003f24270 */
[----:B------:R-:W-:Y:S01]  /*1320*/  IMAD.X R4, RZ, RZ, RZ, P0 ;  /* 0x000000ffff047224 */ /* 0x000fe200000e06ff */
[----:B0-----:R-:W-:-:S04]  /*1330*/  LEA R2, P0, R3, UR4, 0x2 ;  /* 0x0000000403027c11 */ /* 0x001fc8000f8010ff */
[----:B------:R-:W-:Y:S02]  /*1340*/  LEA.HI.X R3, R3, UR5, R4, 0x2, P0 ;  /* 0x0000000503037c11 */ /* 0x000fe400080f1404 */
[----:B------:R-:W-:-:S05]  /*1350*/  IADD3 R2, P0, PT, R2, 0x800, RZ ;  /* 0x0000080002027810 */ /* 0x000fca0007f1e0ff */
[----:B------:R-:W-:Y:S01]  /*1360*/  IMAD.X R3, RZ, RZ, R3, P0 ;  /* 0x000000ffff037224 */ /* 0x000fe200000e0603 */
[----:B------:R-:W-:Y:S01]  /*1370*/  PLOP3.LUT P0, PT, PT, PT, PT, 0x80, 0x8 ;  /* 0x000000000008781c */ /* 0x000fe20003f0f070 */
[----:B------:R-:W-:-:S12]  /*1380*/  @!P1 BRA `(.L_x_26) ;  /* 0x0000000000a49947 */ /* 0x000fd80003800000 */
[----:B------:R-:W-:Y:S01]  /*1390*/  PLOP3.LUT P0, PT, PT, PT, PT, 0x8, 0x80 ;  /* 0x000000000080781c */ /* 0x000fe20003f0e170 */
[----:B------:R-:W-:-:S12]  /*13a0*/  VIADD R11, R9, 0xfffff400 ;  /* 0xfffff400090b7836 */ /* 0x000fd80000000000 */
.L_x_27:
[----:B------:R-:W0:Y:S01]  /*13b0*/  LDC.64 R4, c[0x0][0x380] ;  /* 0x0000e000ff047b82 */ /* 0x000e220000000a00 */
[C---:B------:R-:W-:Y:S01]  /*13c0*/  VIADD R27, R23.reuse, 0x400 ;  /* 0x00000400171b7836 */ /* 0x040fe20000000000 */
[----:B------:R-:W2:Y:S01]  /*13d0*/  LDG.E.CONSTANT R12, desc[UR6][R2.64+-0x400] ;  /* 0xfffc0006020c7981 */ /* 0x000ea2000c1e9900 */
[----:B------:R-:W-:-:S03]  /*13e0*/  VIADD R7, R23, 0x800 ;  /* 0x0000080017077836 */ /* 0x000fc60000000000 */
[----:B------:R-:W3:Y:S04]  /*13f0*/  LDG.E.CONSTANT R18, desc[UR6][R2.64] ;  /* 0x0000000602127981 */ /* 0x000ee8000c1e9900 */
[----:B------:R-:W3:Y:S04]  /*1400*/  LDG.E.CONSTANT R17, desc[UR6][R2.64+0x400] ;  /* 0x0004000602117981 */ /* 0x000ee8000c1e9900 */
[----:B------:R-:W4:Y:S01]  /*1410*/  LDG.E.CONSTANT R15, desc[UR6][R2.64+0xc00] ;  /* 0x000c0006020f7981 */ /* 0x000f22000c1e9900 */
[----:B------:R-:W-:-:S03]  /*1420*/  VIADD R29, R23, 0xc00 ;  /* 0x00000c00171d7836 */ /* 0x000fc60000000000 */
[----:B------:R-:W5:Y:S04]  /*1430*/  LDG.E.CONSTANT R14, desc[UR6][R2.64+0x1000] ;  /* 0x00100006020e7981 */ /* 0x000f68000c1e9900 */
[----:B------:R-:W5:Y:S01]  /*1440*/  LDG.E.CONSTANT R13, desc[UR6][R2.64+0x1400] ;  /* 0x00140006020d7981 */ /* 0x000f62000c1e9900 */
[----:B0-----:R-:W-:-:S03]  /*1450*/  IMAD.WIDE.U32 R24, R23, 0x4, R4 ;  /* 0x0000000417187825 */ /* 0x001fc600078e0004 */
[----:B------:R-:W5:Y:S04]  /*1460*/  LDG.E.CONSTANT R19, desc[UR6][R2.64+0x1c00] ;  /* 0x001c000602137981 */ /* 0x000f68000c1e9900 */
[----:B------:R-:W2:Y:S01]  /*1470*/  LDG.E.CONSTANT R10, desc[UR6][R24.64] ;  /* 0x00000006180a7981 */ /* 0x000ea2000c1e9900 */
[----:B------:R-:W-:-:S03]  /*1480*/  IMAD.WIDE.U32 R26, R27, 0x4, R4 ;  /* 0x000000041b1a7825 */ /* 0x000fc600078e0004 */
[----:B------:R-:W5:Y:S01]  /*1490*/  LDG.E.CONSTANT R20, desc[UR6][R2.64+0x2400] ;  /* 0x0024000602147981 */ /* 0x000f62000c1e9900 */
[----:B------:R-:W-:-:S03]  /*14a0*/  IMAD.WIDE.U32 R6, R7, 0x4, R4 ;  /* 0x0000000407067825 */ /* 0x000fc600078e0004 */
[----:B------:R-:W4:Y:S01]  /*14b0*/  LDG.E.CONSTANT R16, desc[UR6][R26.64] ;  /* 0x000000061a107981 */ /* 0x000f22000c1e9900 */
[----:B------:R-:W-:-:S03]  /*14c0*/  IMAD.WIDE.U32 R4, R29, 0x4, R4 ;  /* 0x000000041d047825 */ /* 0x000fc600078e0004 */
[----:B------:R-:W5:Y:S04]  /*14d0*/  LDG.E.CONSTANT R6, desc[UR6][R6.64] ;  /* 0x0000000606067981 */ /* 0x000f68000c1e9900 */
[----:B------:R-:W5:Y:S04]  /*14e0*/  LDG.E.CONSTANT R25, desc[UR6][R2.64+0x2000] ;  /* 0x0020000602197981 */ /* 0x000f68000c1e9900 */
[----:B------:R0:W5:Y:S04]  /*14f0*/  LDG.E.CONSTANT R5, desc[UR6][R4.64] ;  /* 0x0000000604057981 */ /* 0x000168000c1e9900 */
[----:B------:R-:W5:Y:S04]  /*1500*/  LDG.E.CONSTANT R24, desc[UR6][R2.64+0x2c00] ;  /* 0x002c000602187981 */ /* 0x000f68000c1e9900 */
[----:B------:R-:W5:Y:S04]  /*1510*/  LDG.E.CONSTANT R27, desc[UR6][R2.64+0x3000] ;  /* 0x00300006021b7981 */ /* 0x000f68000c1e9900 */
[----:B------:R1:W5:Y:S01]  /*1520*/  LDG.E.CONSTANT R22, desc[UR6][R2.64+0x3400] ;  /* 0x0034000602167981 */ /* 0x000362000c1e9900 */
[----:B------:R-:W-:-:S05]  /*1530*/  VIADD R8, R8, 0x1000 ;  /* 0x0000100008087836 */ /* 0x000fca0000000000 */
[----:B------:R-:W-:Y:S02]  /*1540*/  ISETP.GE.AND P1, PT, R8, R11, PT ;  /* 0x0000000b0800720c */ /* 0x000fe40003f26270 */
[----:B0-----:R-:W-:Y:S01]  /*1550*/  IADD3 R4, P2, PT, R2, 0x4000, RZ ;  /* 0x0000400002047810 */ /* 0x001fe20007f5e0ff */
[----:B------:R-:W-:-:S04]  /*1560*/  VIADD R23, R23, 0x1000 ;  /* 0x0000100017177836 */ /* 0x000fc80000000000 */
[----:B-1----:R-:W-:Y:S02]  /*1570*/  IMAD.X R3, RZ, RZ, R3, P2 ;  /* 0x000000ffff037224 */ /* 0x002fe400010e0603 */
[----:B------:R-:W-:Y:S01]  /*1580*/  IMAD.MOV.U32 R2, RZ, RZ, R4 ;  /* 0x000000ffff027224 */ /* 0x000fe200078e0004 */
[----:B--2---:R-:W-:-:S04]  /*1590*/  IADD3 R10, PT, PT, R12, R10, R21 ;  /* 0x0000000a0c0a7210 */ /* 0x004fc80007ffe015 */
[----:B---3--:R-:W-:-:S04]  /*15a0*/  IADD3 R10, PT, PT, R17, R18, R10 ;  /* 0x00000012110a7210 */ /* 0x008fc80007ffe00a */
[----:B----4-:R-:W-:-:S04]  /*15b0*/  IADD3 R10, PT, PT, R15, R16, R10 ;  /* 0x000000100f0a7210 */ /* 0x010fc80007ffe00a */
[----:B-----5:R-:W-:-:S04]  /*15c0*/  IADD3 R10, PT, PT, R13, R14, R10 ;  /* 0x0000000e0d0a7210 */ /* 0x020fc80007ffe00a */
[----:B------:R-:W-:-:S04]  /*15d0*/  IADD3 R6, PT, PT, R19, R6, R10 ;  /* 0x0000000613067210 */ /* 0x000fc80007ffe00a */
[----:B------:R-:W-:-:S04]  /*15e0*/  IADD3 R6, PT, PT, R20, R25, R6 ;  /* 0x0000001914067210 */ /* 0x000fc80007ffe006 */
[----:B------:R-:W-:-:S04]  /*15f0*/  IADD3 R5, PT, PT, R24, R5, R6 ;  /* 0x0000000518057210 */ /* 0x000fc80007ffe006 */
[----:B------:R-:W-:Y:S01]  /*1600*/  IADD3 R21, PT, PT, R22, R27, R5 ;  /* 0x0000001b16157210 */ /* 0x000fe20007ffe005 */
[----:B------:R-:W-:Y:S06]  /*1610*/  @!P1 BRA `(.L_x_27) ;  /* 0xfffffffc00649947 */ /* 0x000fec000383ffff */
.L_x_26:
[----:B------:R-:W-:Y:S05]  /*1620*/  BSYNC.RECONVERGENT B2 ;  /* 0x0000000000027941 */ /* 0x000fea0003800200 */
.L_x_25:
[----:B------:R-:W-:Y:S01]  /*1630*/  IMAD.IADD R4, R9, 0x1, -R8 ;  /* 0x0000000109047824 */ /* 0x000fe200078e0a08 */
[----:B------:R-:W-:Y:S04]  /*1640*/  BSSY.RECONVERGENT B2, `(.L_x_28) ;  /* 0x000001a000027945 */ /* 0x000fe80003800200 */
[----:B------:R-:W-:-:S13]  /*1650*/  ISETP.GT.AND P1, PT, R4, 0x400, PT ;  /* 0x000004000400780c */ /* 0x000fda0003f24270 */
[----:B------:R-:W-:Y:S05]  /*1660*/  @!P1 BRA `(.L_x_29) ;  /* 0x00000000005c9947 */ /* 0x000fea0003800000 */
[----:B------:R-:W0:Y:S01]  /*1670*/  LDC.64 R6, c[0x0][0x380] ;  /* 0x0000e000ff067b82 */ /* 0x000e220000000a00 */
[C---:B------:R-:W-:Y:S01]  /*1680*/  VIADD R11, R23.reuse, 0x400 ;  /* 0x00000400170b7836 */ /* 0x040fe20000000000 */
[----:B------:R-:W2:Y:S04]  /*1690*/  LDG.E.CONSTANT R10, desc[UR6][R2.64+-0x400] ;  /* 0xfffc0006020a7981 */ /* 0x000ea8000c1e9900 */
[----:B------:R-:W3:Y:S04]  /*16a0*/  LDG.E.CONSTANT R12, desc[UR6][R2.64+0x400] ;  /* 0x00040006020c7981 */ /* 0x000ee8000c1e9900 */
[----:B------:R-:W4:Y:S04]  /*16b0*/  LDG.E.CONSTANT R13, desc[UR6][R2.64+0xc00] ;  /* 0x000c0006020d7981 */ /* 0x000f28000c1e9900 */
[----:B------:R-:W5:Y:S04]  /*16c0*/  LDG.E.CONSTANT R15, desc[UR6][R2.64+0x1000] ;  /* 0x00100006020f7981 */ /* 0x000f68000c1e9900 */
[----:B------:R1:W5:Y:S01]  /*16d0*/  LDG.E.CONSTANT R14, desc[UR6][R2.64+0x1400] ;  /* 0x00140006020e7981 */ /* 0x000362000c1e9900 */
[----:B0-----:R-:W-:-:S04]  /*16e0*/  IMAD.WIDE.U32 R4, R23, 0x4, R6 ;  /* 0x0000000417047825 */ /* 0x001fc800078e0006 */
[----:B------:R-:W-:Y:S02]  /*16f0*/  IMAD.WIDE.U32 R6, R11, 0x4, R6 ;  /* 0x000000040b067825 */ /* 0x000fe400078e0006 */
[----:B------:R-:W2:Y:S04]  /*1700*/  LDG.E.CONSTANT R4, desc[UR6][R4.64] ;  /* 0x0000000604047981 */ /* 0x000ea8000c1e9900 */
[----:B------:R-:W3:Y:S04]  /*1710*/  LDG.E.CONSTANT R11, desc[UR6][R2.64] ;  /* 0x00000006020b7981 */ /* 0x000ee8000c1e9900 */
[----:B------:R-:W4:Y:S01]  /*1720*/  LDG.E.CONSTANT R7, desc[UR6][R6.64] ;  /* 0x0000000606077981 */ /* 0x000f22000c1e9900 */
[----:B------:R-:W-:Y:S01]  /*1730*/  PLOP3.LUT P0, PT, PT, PT, PT, 0x8, 0x80 ;  /* 0x000000000080781c */ /* 0x000fe20003f0e170 */
[----:B------:R-:W-:-:S02]  /*1740*/  VIADD R8, R8, 0x800 ;  /* 0x0000080008087836 */ /* 0x000fc40000000000 */
[----:B------:R-:W-:Y:S01]  /*1750*/  VIADD R23, R23, 0x800 ;  /* 0x0000080017177836 */ /* 0x000fe20000000000 */
[----:B--2---:R-:W-:Y:S02]  /*1760*/  IADD3 R10, PT, PT, R10, R4, R21 ;  /* 0x000000040a0a7210 */ /* 0x004fe40007ffe015 */
[----:B------:R-:W-:Y:S02]  /*1770*/  IADD3 R4, P1, PT, R2, 0x2000, RZ ;  /* 0x0000200002047810 */ /* 0x000fe40007f3e0ff */
[----:B---3--:R-:W-:-:S03]  /*1780*/  IADD3 R10, PT, PT, R12, R11, R10 ;  /* 0x0000000b0c0a7210 */ /* 0x008fc60007ffe00a */
[----:B------:R-:W-:Y:S01]  /*1790*/  IMAD.X R5, RZ, RZ, R3, P1 ;  /* 0x000000ffff057224 */ /* 0x000fe200008e0603 */
[----:B----4-:R-:W-:Y:S01]  /*17a0*/  IADD3 R10, PT, PT, R13, R7, R10 ;  /* 0x000000070d0a7210 */ /* 0x010fe20007ffe00a */
[----:B-1----:R-:W-:Y:S02]  /*17b0*/  IMAD.MOV.U32 R2, RZ, RZ, R4 ;  /* 0x000000ffff027224 */ /* 0x002fe400078e0004 */
[----:B------:R-:W-:Y:S01]  /*17c0*/  IMAD.MOV.U32 R3, RZ, RZ, R5 ;  /* 0x000000ffff037224 */ /* 0x000fe200078e0005 */
[----:B-----5:R-:W-:-:S07]  /*17d0*/  IADD3 R21, PT, PT, R14, R15, R10 ;  /* 0x0000000f0e157210 */ /* 0x020fce0007ffe00a */
.L_x_29:
[----:B------:R-:W-:Y:S05]  /*17e0*/  BSYNC.RECONVERGENT B2 ;  /* 0x0000000000027941 */ /* 0x000fea0003800200 */
.L_x_28:
[----:B------:R-:W-:-:S13]  /*17f0*/  ISETP.LT.OR P0, PT, R8, R9, P0 ;  /* 0x000000090800720c */ /* 0x000fda0000701670 */
[----:B------:R-:W-:Y:S05]  /*1800*/  @!P0 BRA `(.L_x_21) ;  /* 0x0000000000208947 */ /* 0x000fea0003800000 */
[----:B------:R-:W0:Y:S01]  /*1810*/  LDC.64 R4, c[0x0][0x380] ;  /* 0x0000e000ff047b82 */ /* 0x000e220000000a00 */
[----:B------:R-:W2:Y:S04]  /*1820*/  LDG.E.CONSTANT R6, desc[UR6][R2.64+-0x400] ;  /* 0xfffc000602067981 */ /* 0x000ea8000c1e9900 */
[----:B------:R-:W3:Y:S04]  /*1830*/  LDG.E.CONSTANT R7, desc[UR6][R2.64] ;  /* 0x0000000602077981 */ /* 0x000ee8000c1e9900 */
[----:B------:R-:W3:Y:S01]  /*1840*/  LDG.E.CONSTANT R8, desc[UR6][R2.64+0x400] ;  /* 0x0004000602087981 */ /* 0x000ee2000c1e9900 */
[----:B0-----:R-:W-:-:S06]  /*1850*/  IMAD.WIDE.U32 R4, R23, 0x4, R4 ;  /* 0x0000000417047825 */ /* 0x001fcc00078e0004 */
[----:B------:R-:W2:Y:S02]  /*1860*/  LDG.E.CONSTANT R4, desc[UR6][R4.64] ;  /* 0x0000000604047981 */ /* 0x000ea4000c1e9900 */
[----:B--2---:R-:W-:-:S04]  /*1870*/  IADD3 R6, PT, PT, R6, R4, R21 ;  /* 0x0000000406067210 */ /* 0x004fc80007ffe015 */
[----:B---3--:R-:W-:-:S07]  /*1880*/  IADD3 R21, PT, PT, R8, R7, R6 ;  /* 0x0000000708157210 */ /* 0x008fce0007ffe006 */
.L_x_21:
[----:B------:R-:W-:Y:S05]  /*1890*/  BSYNC.RECONVERGENT B1 ;  /* 0x0000000000017941 */ /* 0x000fea0003800200 */
.L_x_19:
[----:B------:R-:W0:Y:S01]  /*18a0*/  S2R R2, SR_LANEID ;  /* 0x0000000000027919 */ /* 0x000e220000000000 */
[----:B------:R-:W1:Y:S01]  /*18b0*/  REDUX.SUM.S32 UR4, R21 ;  /* 0x00000000150473c4 */ /* 0x000e62000000c200 */
        /* <DEDUP_REMOVED lines=11> */
[----:B-1----:R-:W-:Y:S05]  /*1970*/  @P0 BRA `(.L_x_17) ;  /* 0x0000001800cc0947 */ /* 0x002fea0003800000 */
        /* <DEDUP_REMOVED lines=11> */
.L_x_2:
        /* <DEDUP_REMOVED lines=12> */
.L_x_32:
[----:B------:R-:W-:Y:S05]  /*1af0*/  BSYNC.RECONVERGENT B1 ;  /* 0x0000000000017941 */ /* 0x000fea0003800200 */
.L_x_31:
        /* <DEDUP_REMOVED lines=16> */
.L_x_37:
        /* <DEDUP_REMOVED lines=9> */
.L_x_36:
[----:B------:R-:W-:Y:S05]  /*1c90*/  BSYNC.RECONVERGENT B2 ;  /* 0x0000000000027941 */ /* 0x000fea0003800200 */
.L_x_35:
        /* <DEDUP_REMOVED lines=8> */
.L_x_40:
        /* <DEDUP_REMOVED lines=35> */
.L_x_39:
[----:B------:R-:W-:Y:S05]  /*1f50*/  BSYNC.RECONVERGENT B2 ;  /* 0x0000000000027941 */ /* 0x000fea0003800200 */
.L_x_38:
        /* <DEDUP_REMOVED lines=22> */
.L_x_42:
[----:B------:R-:W-:Y:S05]  /*20c0*/  BSYNC.RECONVERGENT B2 ;  /* 0x0000000000027941 */ /* 0x000fea0003800200 */
.L_x_41:
        /* <DEDUP_REMOVED lines=10> */
.L_x_34:
[----:B------:R-:W-:Y:S05]  /*2170*/  BSYNC.RECONVERGENT B1 ;  /* 0x0000000000017941 */ /* 0x000fea0003800200 */
.L_x_33:
        /* <DEDUP_REMOVED lines=27> */
.L_x_43:
        /* <DEDUP_REMOVED lines=16> */
[----:B------:R-:W1:Y:S02]  /*2430*/  SHFL.DOWN PT, R2, R3, 0x2, R7 ;  /* 0x0840000003027989 */ /* 0x000e6400000e0007 */
[----:B-1----:R-:W-:Y:S02]  /*2440*/  SEL R2, R2, RZ, !P0 ;  /* 0x000000ff02027207 */ /* 0x002fe40004000000 */
[----:B------:R-:W-:-:S03]  /*2450*/  ISETP.GT.AND P0, PT, R8, R7, PT ;  /* 0x000000070800720c */ /* 0x000fc60003f04270 */
[----:B------:R-:W-:Y:S01]  /*2460*/  IMAD.IADD R2, R3, 0x1, R2 ;  /* 0x0000000103027824 */ /* 0x000fe200078e0202 */
[----:B------:R-:W-:-:S04]  /*2470*/  @!P1 SHF.R.U32.HI R3, RZ, 0x3, R9 ;  /* 0x00000003ff039819 */ /* 0x000fc80000011609 */
[----:B------:R-:W1:Y:S02]  /*2480*/  SHFL.DOWN PT, R4, R2, 0x4, R7 ;  /* 0x0880000002047989 */ /* 0x000e6400000e0007 */
[----:B-1----:R-:W-:Y:S01]  /*2490*/  SEL R5, R4, RZ, !P0 ;  /* 0x000000ff04057207 */ /* 0x002fe20004000000 */
[C---:B------:R-:W-:Y:S02]  /*24a0*/  VIADD R4, R6.reuse, 0x8 ;  /* 0x0000000806047836 */ /* 0x040fe40000000000 */
[----:B------:R-:W-:Y:S02]  /*24b0*/  VIADD R6, R6, 0x10 ;  /* 0x0000001006067836 */ /* 0x000fe40000000000 */
[----:B------:R-:W-:Y:S01]  /*24c0*/  IMAD.IADD R5, R2, 0x1, R5 ;  /* 0x0000000102057824 */ /* 0x000fe200078e0205 */
[----:B------:R-:W-:Y:S02]  /*24d0*/  ISETP.GT.AND P0, PT, R4, R7, PT ;  /* 0x000000070400720c */ /* 0x000fe40003f04270 */
[----:B------:R-:W-:-:S02]  /*24e0*/  @!P1 MOV R4, 0x400 ;  /* 0x0000040000049802 */ /* 0x000fc40000000f00 */
[----:B------:R-:W1:Y:S02]  /*24f0*/  SHFL.DOWN PT, R0, R5, 0x8, R7 ;  /* 0x0900000005007989 */ /* 0x000e6400000e0007 */
[----:B0-----:R-:W-:Y:S02]  /*2500*/  @!P1 LEA R11, R11, R4, 0x18 ;  /* 0x000000040b0b9211 */ /* 0x001fe400078ec0ff */
[----:B------:R-:W-:-:S05]  /*2510*/  @!P1 LOP3.LUT R4, R3, 0x7c, RZ, 0xc0, !PT ;  /* 0x0000007c03049812 */ /* 0x000fca00078ec0ff */
[----:B------:R-:W-:Y:S01]  /*2520*/  @!P1 IMAD.IADD R4, R4, 0x1, R11 ;  /* 0x0000000104049824 */ /* 0x000fe200078e020b */
[----:B-1----:R-:W-:Y:S02]  /*2530*/  SEL R0, R0, RZ, !P0 ;  /* 0x000000ff00007207 */ /* 0x002fe40004000000 */
        /* <DEDUP_REMOVED lines=9> */
[----:B------:R-:W1:Y:S01]  /*25d0*/  S2UR UR5, SR_CgaCtaId ;  /* 0x00000000000579c3 */ /* 0x000e620000008800 */
[----:B------:R-:W-:Y:S01]  /*25e0*/  UMOV UR4, 0x400 ;  /* 0x0000040000047882 */ /* 0x000fe20000000000 */
[C---:B------:R-:W-:Y:S02]  /*25f0*/  ISETP.GT.AND P2, PT, R20.reuse, 0x40, PT ;  /* 0x000000401400780c */ /* 0x040fe40003f44270 */
[C---:B------:R-:W-:Y:S02]  /*2600*/  ISETP.GT.AND P1, PT, R20.reuse, 0x20, PT ;  /* 0x000000201400780c */ /* 0x040fe40003f24270 */
[----:B------:R-:W-:Y:S01]  /*2610*/  ISETP.GT.AND P3, PT, R20, 0x80, PT ;  /* 0x000000801400780c */ /* 0x000fe20003f64270 */
[----:B-1----:R-:W-:-:S09]  /*2620*/  ULEA UR4, UR5, UR4, 0x18 ;  /* 0x0000000405047291 */ /* 0x002fd2000f8ec0ff */
[----:B0-----:R-:W0:Y:S04]  /*2630*/  LDS.128 R4, [UR4+0x10] ;  /* 0x00001004ff047984 */ /* 0x001e280008000c00 */
        /* <DEDUP_REMOVED lines=18> */
.L_x_30:
[----:B------:R-:W0:Y:S01]  /*2760*/  S2R R0, SR_TID.X ;  /* 0x0000000000007919 */ /* 0x000e220000002100 */
[----:B------:R-:W0:Y:S02]  /*2770*/  LDC.64 R2, c[0x0][0x380] ;  /* 0x0000e000ff027b82 */ /* 0x000e240000000a00 */
[----:B0-----:R-:W-:-:S05]  /*2780*/  IMAD.WIDE.U32 R2, R0, 0x4, R2 ;  /* 0x0000000400027825 */ /* 0x001fca00078e0002 */
[----:B------:R-:W2:Y:S04]  /*2790*/  LDG.E.CONSTANT R19, desc[UR6][R2.64] ;  /* 0x0000000602137981 */ /* 0x000ea8000c1e9900 */
[----:B------:R-:W2:Y:S04]  /*27a0*/  LDG.E.CONSTANT R4, desc[UR6][R2.64+0x400] ;  /* 0x0004000602047981 */ /* 0x000ea8000c1e9900 */
[----:B------:R-:W2:Y:S04]  /*27b0*/  LDG.E.CONSTANT R5, desc[UR6][R2.64+0x800] ;  /* 0x0008000602057981 */ /* 0x000ea8000c1e9900 */
[----:B------:R-:W3:Y:S04]  /*27c0*/  LDG.E.CONSTANT R6, desc[UR6][R2.64+0xc00] ;  /* 0x000c000602067981 */ /* 0x000ee8000c1e9900 */
[----:B------:R-:W3:Y:S04]  /*27d0*/  LDG.E.CONSTANT R7, desc[UR6][R2.64+0x1000] ;  /* 0x0010000602077981 */ /* 0x000ee8000c1e9900 */
[----:B------:R-:W4:Y:S04]  /*27e0*/  LDG.E.CONSTANT R8, desc[UR6][R2.64+0x1400] ;  /* 0x0014000602087981 */ /* 0x000f28000c1e9900 */
[----:B------:R-:W4:Y:S04]  /*27f0*/  LDG.E.CONSTANT R9, desc[UR6][R2.64+0x1800] ;  /* 0x0018000602097981 */ /* 0x000f28000c1e9900 */
[----:B------:R-:W5:Y:S04]  /*2800*/  LDG.E.CONSTANT R10, desc[UR6][R2.64+0x1c00] ;  /* 0x001c0006020a7981 */ /* 0x000f68000c1e9900 */
[----:B------:R-:W5:Y:S04]  /*2810*/  LDG.E.CONSTANT R11, desc[UR6][R2.64+0x2000] ;  /* 0x00200006020b7981 */ /* 0x000f68000c1e9900 */
[----:B------:R-:W5:Y:S04]  /*2820*/  LDG.E.CONSTANT R12, desc[UR6][R2.64+0x2400] ;  /* 0x00240006020c7981 */ /* 0x000f68000c1e9900 */
[----:B------:R-:W5:Y:S04]  /*2830*/  LDG.E.CONSTANT R13, desc[UR6][R2.64+0x2800] ;  /* 0x00280006020d7981 */ /* 0x000f68000c1e9900 */
[----:B------:R-:W5:Y:S04]  /*2840*/  LDG.E.CONSTANT R14, desc[UR6][R2.64+0x2c00] ;  /* 0x002c0006020e7981 */ /* 0x000f68000c1e9900 */
[----:B------:R-:W5:Y:S04]  /*2850*/  LDG.E.CONSTANT R15, desc[UR6][R2.64+0x3000] ;  /* 0x00300006020f7981 */ /* 0x000f68000c1e9900 */
[----:B------:R-:W5:Y:S04]  /*2860*/  LDG.E.CONSTANT R16, desc[UR6][R2.64+0x3400] ;  /* 0x0034000602107981 */ /* 0x000f68000c1e9900 */
[----:B------:R-:W5:Y:S04]  /*2870*/  LDG.E.CONSTANT R17, desc[UR6][R2.64+0x3800] ;  /* 0x0038000602117981 */ /* 0x000f68000c1e9900 */
[----:B------:R-:W5:Y:S01]  /*2880*/  LDG.E.CONSTANT R18, desc[UR6][R2.64+0x3c00] ;  /* 0x003c000602127981 */ /* 0x000f62000c1e9900 */
[----:B------:R-:W-:-:S02]  /*2890*/  ISETP.GE.U32.AND P0, PT, R20, 0x2000, PT ;  /* 0x000020001400780c */ /* 0x000fc40003f06070 */
[----:B--2---:R-:W-:-:S04]  /*28a0*/  IADD3 R4, PT, PT, R5, R4, R19 ;  /* 0x0000000405047210 */ /* 0x004fc80007ffe013 */
[----:B---3--:R-:W-:-:S04]  /*28b0*/  IADD3 R4, PT, PT, R7, R6, R4 ;  /* 0x0000000607047210 */ /* 0x008fc80007ffe004 */
[----:B----4-:R-:W-:-:S04]  /*28c0*/  IADD3 R4, PT, PT, R9, R8, R4 ;  /* 0x0000000809047210 */ /* 0x010fc80007ffe004 */
[----:B-----5:R-:W-:Y:S01]  /*28d0*/  IADD3 R4, PT, PT, R11, R10, R4 ;  /* 0x0000000a0b047210 */ /* 0x020fe20007ffe004 */
[----:B------:R-:W-:-:S03]  /*28e0*/  IMAD.MOV.U32 R11, RZ, RZ, 0x1000 ;  /* 0x00001000ff0b7424 */ /* 0x000fc600078e00ff */
[----:B------:R-:W-:-:S04]  /*28f0*/  IADD3 R4, PT, PT, R13, R12, R4 ;  /* 0x0000000c0d047210 */ /* 0x000fc80007ffe004 */
[----:B------:R-:W-:-:S04]  /*2900*/  IADD3 R4, PT, PT, R15, R14, R4 ;  /* 0x0000000e0f047210 */ /* 0x000fc80007ffe004 */
[----:B------:R-:W-:-:S05]  /*2910*/  IADD3 R17, PT, PT, R17, R16, R4 ;  /* 0x0000001011117210 */ /* 0x000fca0007ffe004 */
[----:B------:R-:W-:Y:S01]  /*2920*/  IMAD.IADD R8, R18, 0x1, R17 ;  /* 0x0000000112087824 */ /* 0x000fe200078e0211 */
[----:B------:R-:W-:Y:S06]  /*2930*/  @!P0 BRA `(.L_x_44) ;  /* 0x00000000008c8947 */ /* 0x000fec0003800000 */
[----:B------:R-:W0:Y:S01]  /*2940*/  LDC R7, c[0x0][0x390] ;  /* 0x0000e400ff077b82 */ /* 0x000e220000000800 */
[----:B------:R-:W-:Y:S02]  /*2950*/  VIADD R6, R20, 0xfffff000 ;  /* 0xfffff00014067836 */ /* 0x000fe40000000000 */
[----:B------:R-:W-:-:S07]  /*2960*/  IMAD.MOV.U32 R11, RZ, RZ, 0x1000 ;  /* 0x00001000ff0b7424 */ /* 0x000fce00078e00ff */
.L_x_46:
[----:B------:R-:W-:-:S05]  /*2970*/  IMAD.WIDE R4, R11, 0x4, R2 ;  /* 0x000000040b047825 */ /* 0x000fca00078e0202 */
        /* <DEDUP_REMOVED lines=16> */
[----:B--2---:R-:W-:-:S04]  /*2a80*/  IADD3 R18, PT, PT, R18, R19, R8 ;  /* 0x0000001312127210 */ /* 0x004fc80007ffe008 */
[----:B---3--:R-:W-:Y:S01]  /*2a90*/  IADD3 R18, PT, PT, R21, R20, R18 ;  /* 0x0000001415127210 */ /* 0x008fe20007ffe012 */
[----:B0-----:R-:W-:-:S04]  /*2aa0*/  IMAD.MOV.U32 R20, RZ, RZ, R7 ;  /* 0x000000ffff147224 */ /* 0x001fc800078e0007 */
[----:B------:R-:W-:Y:S01]  /*2ab0*/  IMAD.IADD R8, R20, 0x1, -R11 ;  /* 0x0000000114087824 */ /* 0x000fe200078e0a0b */
[----:B----4-:R-:W-:-:S04]  /*2ac0*/  IADD3 R18, PT, PT, R23, R22, R18 ;  /* 0x0000001617127210 */ /* 0x010fc80007ffe012 */
[----:B------:R-:W-:Y:S02]  /*2ad0*/  ISETP.GE.AND P0, PT, R8, 0x1000, PT ;  /* 0x000010000800780c */ /* 0x000fe40003f06270 */
[----:B-----5:R-:W-:-:S04]  /*2ae0*/  IADD3 R18, PT, PT, R25, R24, R18 ;  /* 0x0000001819127210 */ /* 0x020fc80007ffe012 */
[----:B------:R-:W-:-:S04]  /*2af0*/  IADD3 R14, PT, PT, R14, R17, R18 ;  /* 0x000000110e0e7210 */ /* 0x000fc80007ffe012 */
[----:B------:R-:W-:-:S04]  /*2b00*/  IADD3 R12, PT, PT, R15, R12, R14 ;  /* 0x0000000c0f0c7210 */ /* 0x000fc80007ffe00e */
[----:B------:R-:W-:-:S04]  /*2b10*/  IADD3 R10, PT, PT, R10, R13, R12 ;  /* 0x0000000d0a0a7210 */ /* 0x000fc80007ffe00c */
[----:B------:R-:W-:Y:S01]  /*2b20*/  IADD3 R8, PT, PT, R16, R9, R10 ;  /* 0x0000000910087210 */ /* 0x000fe20007ffe00a */
[----:B------:R-:W-:Y:S06]  /*2b30*/  @!P0 BRA `(.L_x_45) ;  /* 0x0000000400fc8947 */ /* 0x000fec0003800000 */
[----:B------:R-:W-:-:S05]  /*2b40*/  VIADD R11, R11, 0x1000 ;  /* 0x000010000b0b7836 */ /* 0x000fca0000000000 */
[----:B------:R-:W-:-:S13]  /*2b50*/  ISETP.GT.AND P0, PT, R11, R6, PT ;  /* 0x000000060b00720c */ /* 0x000fda0003f04270 */
[----:B------:R-:W-:Y:S05]  /*2b60*/  @!P0 BRA `(.L_x_46) ;  /* 0xfffffffc00808947 */ /* 0x000fea000383ffff */
.L_x_44:
        /* <DEDUP_REMOVED lines=20> */
.L_x_50:
        /* <DEDUP_REMOVED lines=8> */
.L_x_49:
[----:B------:R-:W-:Y:S05]  /*2d30*/  BSYNC.RECONVERGENT B2 ;  /* 0x0000000000027941 */ /* 0x000fea0003800200 */
.L_x_48:
        /* <DEDUP_REMOVED lines=16> */
.L_x_53:
        /* <DEDUP_REMOVED lines=20> */
[----:B------:R-:W5:Y:S04]  /*2f80*/  LDG.E.CONSTANT R22, desc[UR6][R2.64+0x2400] ;  /* 0x0024000602167981 */ /* 0x000f68000c1e9900 */
[----:B------:R0:W5:Y:S04]  /*2f90*/  LDG.E.CONSTANT R5, desc[UR6][R4.64] ;  /* 0x0000000604057981 */ /* 0x000168000c1e9900 */
        /* <DEDUP_REMOVED lines=17> */
.L_x_52:
[----:B------:R-:W-:Y:S05]  /*30b0*/  BSYNC.RECONVERGENT B2 ;  /* 0x0000000000027941 */ /* 0x000fea0003800200 */
.L_x_51:
        /* <DEDUP_REMOVED lines=10> */
[----:B------:R-:W5:Y:S01]  /*3160*/  LDG.E.CONSTANT R16, desc[UR6][R2.64+0x1400] ;  /* 0x0014000602107981 */ /* 0x000f62000c1e9900 */
[----:B0-----:R-:W-:-:S04]  /*3170*/  IMAD.WIDE.U32 R4, R11, 0x4, R6 ;  /* 0x000000040b047825 */ /* 0x001fc800078e0006 */
[----:B------:R-:W-:Y:S02]  /*3180*/  IMAD.WIDE.U32 R6, R13, 0x4, R6 ;  /* 0x000000040d067825 */ /* 0x000fe400078e0006 */
[----:B------:R0:W2:Y:S04]  /*3190*/  LDG.E.CONSTANT R5, desc[UR6][R4.64] ;  /* 0x0000000604057981 */ /* 0x0000a8000c1e9900 */
[----:B------:R1:W3:Y:S04]  /*31a0*/  LDG.E.CONSTANT R13, desc[UR6][R2.64] ;  /* 0x00000006020d7981 */ /* 0x0002e8000c1e9900 */
[----:B------:R-:W4:Y:S01]  /*31b0*/  LDG.E.CONSTANT R7, desc[UR6][R6.64] ;  /* 0x0000000606077981 */ /* 0x000f22000c1e9900 */
[----:B0-----:R-:W-:Y:S01]  /*31c0*/  IADD3 R4, P1, PT, R2, 0x2000, RZ ;  /* 0x0000200002047810 */ /* 0x001fe20007f3e0ff */
[----:B------:R-:W-:Y:S01]  /*31d0*/  VIADD R10, R10, 0x800 ;  /* 0x000008000a0a7836 */ /* 0x000fe20000000000 */
[----:B------:R-:W-:Y:S01]  /*31e0*/  PLOP3.LUT P0, PT, PT, PT, PT, 0x8, 0x80 ;  /* 0x000000000080781c */ /* 0x000fe20003f0e170 */
[----:B------:R-:W-:-:S02]  /*31f0*/  VIADD R11, R11, 0x800 ;  /* 0x000008000b0b7836 */ /* 0x000fc40000000000 */
[----:B-1----:R-:W-:Y:S01]  /*3200*/  IMAD.MOV.U32 R2, RZ, RZ, R4 ;  /* 0x000000ffff027224 */ /* 0x002fe200078e0004 */
[----:B--2---:R-:W-:-:S04]  /*3210*/  IADD3 R12, PT, PT, R12, R5, R8 ;  /* 0x000000050c0c7210 */ /* 0x004fc80007ffe008 */
[----:B---3--:R-:W-:Y:S01]  /*3220*/  IADD3 R12, PT, PT, R14, R13, R12 ;  /* 0x0000000d0e0c7210 */ /* 0x008fe20007ffe00c */
[----:B------:R-:W-:-:S03]  /*3230*/  IMAD.X R5, RZ, RZ, R3, P1 ;  /* 0x000000ffff057224 */ /* 0x000fc600008e0603 */
[----:B----4-:R-:W-:Y:S01]  /*3240*/  IADD3 R12, PT, PT, R15, R7, R12 ;  /* 0x000000070f0c7210 */ /* 0x010fe20007ffe00c */
[----:B------:R-:W-:-:S03]  /*3250*/  IMAD.MOV.U32 R3, RZ, RZ, R5 ;  /* 0x000000ffff037224 */ /* 0x000fc600078e0005 */
[----:B-----5:R-:W-:-:S07]  /*3260*/  IADD3 R8, PT, PT, R16, R17, R12 ;  /* 0x0000001110087210 */ /* 0x020fce0007ffe00c */
.L_x_55:
[----:B------:R-:W-:Y:S05]  /*3270*/  BSYNC.RECONVERGENT B2 ;  /* 0x0000000000027941 */ /* 0x000fea0003800200 */
.L_x_54:
        /* <DEDUP_REMOVED lines=10> */
.L_x_47:
[----:B------:R-:W-:Y:S05]  /*3320*/  BSYNC.RECONVERGENT B1 ;  /* 0x0000000000017941 */ /* 0x000fea0003800200 */
.L_x_45:
        /* <DEDUP_REMOVED lines=13> */
[----:B0-----:R-:W-:Y:S05]  /*3400*/  @P0 BRA `(.L_x_17) ;  /* 0x0000000000280947 */ /* 0x001fea0003800000 */
        /* <DEDUP_REMOVED lines=9> */
[----:B------:R-:W-:-:S07]  /*34a0*/  IMAD.IADD R3, R0, 0x1, R9 ;  /* 0x0000000100037824 */ /* 0x000fce00078e0209 */
.L_x_17:
[----:B------:R-:W-:Y:S05]  /*34b0*/  BSYNC.RECONVERGENT B0 ;  /* 0x0000000000007941 */ /* 0x000fea0003800200 */
.L_x_1:
[----:B------:R-:W-:Y:S05]  /*34c0*/  @P0 EXIT ;  /* 0x000000000000094d */ /* 0x000fea0003800000 */
[----:B0-----:R-:W0:Y:S01]  /*34d0*/  LDC.64 R4, c[0x0][0x388] ;  /* 0x0000e200ff047b82 */ /* 0x001e220000000a00 */
[----:B------:R-:W1:Y:S02]  /*34e0*/  LDCU UR4, c[0x0][0x398] ;  /* 0x00007300ff0477ac */ /* 0x000e640008000800 */
[----:B-1----:R-:W-:-:S05]  /*34f0*/  VIADD R3, R3, UR4 ;  /* 0x0000000403037c36 */ /* 0x002fca0008000000 */
[----:B0-----:R-:W-:Y:S01]  /*3500*/  STG.E desc[UR6][R4.64], R3 ;  /* 0x0000000304007986 */ /* 0x001fe2000c101906 */
[----:B------:R-:W-:Y:S05]  /*3510*/  EXIT ;  /* 0x000000000000794d */ /* 0x000fea0003800000 */
.L_x_56:
[----:B------:R-:W-:-:S00]  /*3520*/  BRA `(.L_x_56) ;  /* 0xfffffffc00fc7947 */ /* 0x000fc0000383ffff */
[----:B------:R-:W-:-:S00]  /*3530*/  NOP ;  /* 0x0000000000007918 */ /* 0x000fc00000000000 */
        /* <DEDUP_REMOVED lines=12> */
.L_x_153:


//--------------------- .text._ZN3cub18CUB_300001_SM_10006detail6reduce18DeviceReduceKernelINS2_10policy_hubIijN4cuda3std3__44plusIvEEE10Policy1000EPijS9_iNS7_10__identityEEEvT0_PT3_T1_NS0_13GridEvenShareISH_EET2_T4_ --------------------------
	.section	.text._ZN3cub18CUB_300001_SM_10006detail6reduce18DeviceReduceKernelINS2_10policy_hubIijN4cuda3std3__44plusIvEEE10Policy1000EPijS9_iNS7_10__identityEEEvT0_PT3_T1_NS0_13GridEvenShareISH_EET2_T4_,"ax",@progbits
	.align	128
        .global         _ZN3cub18CUB_300001_SM_10006detail6reduce18DeviceReduceKernelINS2_10policy_hubIijN4cuda3std3__44plusIvEEE10Policy1000EPijS9_iNS7_10__identityEEEvT0_PT3_T1_NS0_13GridEvenShareISH_EET2_T4_
        .type           _ZN3cub18CUB_300001_SM_10006detail6reduce18DeviceReduceKernelINS2_10policy_hubIijN4cuda3std3__44plusIvEEE10Policy1000EPijS9_iNS7_10__identityEEEvT0_PT3_T1_NS0_13GridEvenShareISH_EET2_T4_,@function
        .size           _ZN3cub18CUB_300001_SM_10006detail6reduce18DeviceReduceKernelINS2_10policy_hubIijN4cuda3std3__44plusIvEEE10Policy1000EPijS9_iNS7_10__identityEEEvT0_PT3_T1_NS0_13GridEvenShareISH_EET2_T4_,(.L_x_154 - _ZN3cub18CUB_300001_SM_10006detail6reduce18DeviceReduceKernelINS2_10policy_hubIijN4cuda3std3__44plusIvEEE10Policy1000EPijS9_iNS7_10__identityEEEvT0_PT3_T1_NS0_13GridEvenShareISH_EET2_T4_)
        .other          _ZN3cub18CUB_300001_SM_10006detail6reduce18DeviceReduceKernelINS2_10policy_hubIijN4cuda3std3__44plusIvEEE10Policy1000EPijS9_iNS7_10__identityEEEvT0_PT3_T1_NS0_13GridEvenShareISH_EET2_T4_,@"STO_CUDA_ENTRY STV_DEFAULT"
_ZN3cub18CUB_300001_SM_10006detail6reduce18DeviceReduceKernelINS2_10policy_hubIijN4cuda3std3__44plusIvEEE10Policy1000EPijS9_iNS7_10__identityEEEvT0_PT3_T1_NS0_13GridEvenShareISH_EET2_T4_:
.text._ZN3cub18CUB_300001_SM_10006detail6reduce18DeviceReduceKernelINS2_10policy_hubIijN4cuda3std3__44plusIvEEE10Policy1000EPijS9_iNS7_10__identityEEEvT0_PT3_T1_NS0_13GridEvenShareISH_EET2_T4_:
[----:B------:R-:W-:Y:S01]  /*0000*/  LDC R1, c[0x0][0x37c] ;  /* 0x0000df00ff017b82 */ /* 0x000fe20000000800 */
[----:B------:R-:W0:Y:S01]  /*0010*/  S2R R0, SR_CTAID.X ;  /* 0x0000000000007919 */ /* 0x000e220000002500 */
[----:B------:R-:W1:Y:S01]  /*0020*/  LDCU UR4, c[0x0][0x380] ;  /* 0x00007000ff0477ac */ /* 0x000e620008000800 */
[----:B------:R-:W-:Y:S01]  /*0030*/  BSSY.RECONVERGENT B0, `(.L_x_57) ;  /* 0x0000264000007945 */ /* 0x000fe20003800200 */
[----:B------:R-:W2:Y:S01]  /*0040*/  LDCU UR5, c[0x0][0x3ac] ;  /* 0x00007580ff0577ac */ /* 0x000ea20008000800 */
[----:B------:R-:W3:Y:S01]  /*0050*/  LDCU.64 UR8, c[0x0][0x358] ;  /* 0x00006b00ff0877ac */ /* 0x000ee20008000a00 */
[----:B-1----:R-:W-:Y:S02]  /*0060*/  ULOP3.LUT UP0, URZ, UR4, 0xf, URZ, 0xc0, !UPT ;  /* 0x0000000f04ff7892 */ /* 0x002fe4000f80c0ff */
[----:B--2---:R-:W-:Y:S01]  /*0070*/  USHF.L.U32 UR5, UR5, 0xc, URZ ;  /* 0x0000000c05057899 */ /* 0x004fe200080006ff */
[----:B0-----:R-:W-:-:S06]  /*0080*/  IMAD.SHL.U32 R23, R0, 0x1000, RZ ;  /* 0x0000100000177824 */ /* 0x001fcc00078e00ff */
[----:B---3--:R-:W-:Y:S05]  /*0090*/  BRA.U UP0, `(.L_x_58) ;  /* 0x0000001100847547 */ /* 0x008fea000b800000 */
[----:B------:R-:W0:Y:S02]  /*00a0*/  LDC R3, c[0x0][0x3a8] ;  /* 0x0000ea00ff037b82 */ /* 0x000e240000000800 */
[----:B0-----:R-:W-:-:S05]  /*00b0*/  IMAD R22, R0, -0x1000, R3 ;  /* 0xfffff00000167824 */ /* 0x001fca00078e0203 */
[----:B------:R-:W-:-:S13]  /*00c0*/  ISETP.GT.U32.AND P0, PT, R22, 0xfff, PT ;  /* 0x00000fff1600780c */ /* 0x000fda0003f04070 */
[----:B------:R-:W-:Y:S05]  /*00d0*/  @P0 BRA `(.L_x_59) ;  /* 0x0000000800680947 */ /* 0x000fea0003800000 */
[----:B------:R-:W0:Y:S01]  /*00e0*/  S2R R5, SR_TID.X ;  /* 0x0000000000057919 */ /* 0x000e220000002100 */
[----:B------:R-:W-:Y:S01]  /*00f0*/  BSSY.RECONVERGENT B1, `(.L_x_60) ;  /* 0x000000a000017945 */ /* 0x000fe20003800200 */
[----:B------:R-:W-:Y:S01]  /*0100*/  IMAD.MOV.U32 R2, RZ, RZ, RZ ;  /* 0x000000ffff027224 */ /* 0x000fe200078e00ff */
[----:B0-----:R-:W-:Y:S01]  /*0110*/  ISETP.GE.U32.AND P0, PT, R5, R22, PT ;  /* 0x000000160500720c */ /* 0x001fe20003f06070 */
[----:B------:R-:W-:-:S12]  /*0120*/  IMAD.MOV.U32 R11, RZ, RZ, R5 ;  /* 0x000000ffff0b7224 */ /* 0x000fd800078e0005 */
[----:B------:R-:W-:Y:S05]  /*0130*/  @P0 BRA `(.L_x_61) ;  /* 0x0000000000140947 */ /* 0x000fea0003800000 */
[----:B------:R-:W0:Y:S01]  /*0140*/  LDC.64 R6, c[0x0][0x380] ;  /* 0x0000e000ff067b82 */ /* 0x000e220000000a00 */
[----:B------:R-:W-:-:S04]  /*0150*/  IMAD R9, R0, 0x1000, R5 ;  /* 0x0000100000097824 */ /* 0x000fc800078e0205 */
[----:B0-----:R-:W-:-:S05]  /*0160*/  IMAD.WIDE.U32 R6, R9, 0x4, R6 ;  /* 0x0000000409067825 */ /* 0x001fca00078e0006 */
[----:B------:R0:W5:Y:S01]  /*0170*/  LDG.E.CONSTANT R2, desc[UR8][R6.64] ;  /* 0x0000000806027981 */ /* 0x000162000c1e9900 */
[----:B------:R-:W-:-:S07]  /*0180*/  VIADD R11, R5, 0x100 ;  /* 0x00000100050b7836 */ /* 0x000fce0000000000 */
.L_x_61:
[----:B------:R-:W-:Y:S05]  /*0190*/  BSYNC.RECONVERGENT B1 ;  /* 0x0000000000017941 */ /* 0x000fea0003800200 */
.L_x_60:
[----:B------:R-:W-:Y:S01]  /*01a0*/  ISETP.GE.U32.AND P0, PT, R11, R22, PT ;  /* 0x000000160b00720c */ /* 0x000fe20003f06070 */
[----:B------:R-:W-:-:S12]  /*01b0*/  BSSY.RECONVERGENT B1, `(.L_x_62) ;  /* 0x000002e000017945 */ /* 0x000fd80003800200 */
[----:B------:R-:W-:Y:S05]  /*01c0*/  @P0 BRA `(.L_x_63) ;  /* 0x0000000000b00947 */ /* 0x000fea0003800000 */
[----:B------:R-:W-:Y:S01]  /*01d0*/  LOP3.LUT R4, RZ, R11, RZ, 0x33, !PT ;  /* 0x0000000bff047212 */ /* 0x000fe200078e33ff */
[----:B------:R-:W-:Y:S04]  /*01e0*/  BSSY.RECONVERGENT B2, `(.L_x_64) ;  /* 0x0000014000027945 */ /* 0x000fe80003800200 */
[----:B------:R-:W-:-:S04]  /*01f0*/  IMAD.IADD R3, R4, 0x1, R3 ;  /* 0x0000000104037824 */ /* 0x000fc800078e0203 */
[----:B0-----:R-:W-:Y:S01]  /*0200*/  IMAD R6, R0, -0x1000, R3 ;  /* 0xfffff00000067824 */ /* 0x001fe200078e0203 */
[----:B------:R-:W-:-:S04]  /*0210*/  LOP3.LUT R4, R3, 0x300, RZ, 0xc0, !PT ;  /* 0x0000030003047812 */ /* 0x000fc800078ec0ff */
[----:B------:R-:W-:Y:S02]  /*0220*/  ISETP.NE.AND P0, PT, R4, 0x300, PT ;  /* 0x000003000400780c */ /* 0x000fe40003f05270 */
[----:B------:R-:W-:-:S11]  /*0230*/  ISETP.GE.U32.AND P1, PT, R6, 0x300, PT ;  /* 0x000003000600780c */ /* 0x000fd60003f26070 */
[----:B------:R-:W-:Y:S05]  /*0240*/  @!P0 BRA `(.L_x_65) ;  /* 0x0000000000348947 */ /* 0x000fea0003800000 */
[----:B------:R-:W0:Y:S01]  /*0250*/  LDC.64 R8, c[0x0][0x380] ;  /* 0x0000e000ff087b82 */ /* 0x000e220000000a00 */
[----:B------:R-:W-:Y:S01]  /*0260*/  LEA.HI R3, R3, 0x1, RZ, 0x18 ;  /* 0x0000000103037811 */ /* 0x000fe200078fc0ff */
[----:B------:R-:W-:-:S03]  /*0270*/  IMAD R13, R0, 0x1000, R11 ;  /* 0x00001000000d7824 */ /* 0x000fc600078e020b */
[----:B------:R-:W-:-:S05]  /*0280*/  LOP3.LUT R3, R3, 0x3, RZ, 0xc0, !PT ;  /* 0x0000000303037812 */ /* 0x000fca00078ec0ff */
[----:B------:R-:W-:-:S07]  /*0290*/  IMAD.MOV R3, RZ, RZ, -R3 ;  /* 0x000000ffff037224 */ /* 0x000fce00078e0a03 */
.L_x_66:
[----:B0-----:R-:W-:-:S06]  /*02a0*/  IMAD.WIDE.U32 R6, R13, 0x4, R8 ;  /* 0x000000040d067825 */ /* 0x001fcc00078e0008 */
[----:B------:R-:W2:Y:S01]  /*02b0*/  LDG.E.CONSTANT R7, desc[UR8][R6.64] ;  /* 0x0000000806077981 */ /* 0x000ea2000c1e9900 */
[----:B------:R-:W-:Y:S02]  /*02c0*/  VIADD R3, R3, 0x1 ;  /* 0x0000000103037836 */ /* 0x000fe40000000000 */
[----:B------:R-:W-:Y:S02]  /*02d0*/  VIADD R11, R11, 0x100 ;  /* 0x000001000b0b7836 */ /* 0x000fe40000000000 */
[----:B------:R-:W-:Y:S01]  /*02e0*/  VIADD R13, R13, 0x100 ;  /* 0x000001000d0d7836 */ /* 0x000fe20000000000 */
[----:B------:R-:W-:Y:S01]  /*02f0*/  ISETP.NE.AND P0, PT, R3, RZ, PT ;  /* 0x000000ff0300720c */ /* 0x000fe20003f05270 */
[----:B--2--5:R-:W-:-:S12]  /*0300*/  IMAD.IADD R2, R7, 0x1, R2 ;  /* 0x0000000107027824 */ /* 0x024fd800078e0202 */
[----:B------:R-:W-:Y:S05]  /*0310*/  @P0 BRA `(.L_x_66) ;  /* 0xfffffffc00e00947 */ /* 0x000fea000383ffff */
.L_x_65:
[----:B------:R-:W-:Y:S05]  /*0320*/  BSYNC.RECONVERGENT B2 ;  /* 0x0000000000027941 */ /* 0x000fea0003800200 */
.L_x_64:
[----:B------:R-:W-:Y:S05]  /*0330*/  @!P1 BRA `(.L_x_63) ;  /* 0x0000000000549947 */ /* 0x000fea0003800000 */
[----:B------:R-:W0:Y:S01]  /*0340*/  LDC.64 R6, c[0x0][0x380] ;  /* 0x0000e000ff067b82 */ /* 0x000e220000000a00 */
[----:B------:R-:W-:Y:S02]  /*0350*/  VIADD R3, R11, 0x200 ;  /* 0x000002000b037836 */ /* 0x000fe40000000000 */
[----:B------:R-:W-:-:S07]  /*0360*/  IMAD R17, R0, 0x1000, R11 ;  /* 0x0000100000117824 */ /* 0x000fce00078e020b */
.L_x_67:
[C---:B------:R-:W-:Y:S02]  /*0370*/  VIADD R11, R17.reuse, 0x100 ;  /* 0x00000100110b7836 */ /* 0x040fe40000000000 */
[----:B0-----:R-:W-:-:S04]  /*0380*/  IMAD.WIDE.U32 R8, R17, 0x4, R6 ;  /* 0x0000000411087825 */ /* 0x001fc800078e0006 */
[C---:B------:R-:W-:Y:S02]  /*0390*/  VIADD R13, R17.reuse, 0x200 ;  /* 0x00000200110d7836 */ /* 0x040fe40000000000 */
[----:B------:R-:W-:Y:S01]  /*03a0*/  VIADD R15, R17, 0x300 ;  /* 0x00000300110f7836 */ /* 0x000fe20000000000 */
[----:B------:R-:W2:Y:S01]  /*03b0*/  LDG.E.CONSTANT R9, desc[UR8][R8.64] ;  /* 0x0000000808097981 */ /* 0x000ea2000c1e9900 */
[----:B------:R-:W-:-:S04]  /*03c0*/  IMAD.WIDE.U32 R10, R11, 0x4, R6 ;  /* 0x000000040b0a7825 */ /* 0x000fc800078e0006 */
[--C-:B------:R-:W-:Y:S02]  /*03d0*/  IMAD.WIDE.U32 R12, R13, 0x4, R6.reuse ;  /* 0x000000040d0c7825 */ /* 0x100fe400078e0006 */
[----:B------:R-:W2:Y:S02]  /*03e0*/  LDG.E.CONSTANT R10, desc[UR8][R10.64] ;  /* 0x000000080a0a7981 */ /* 0x000ea4000c1e9900 */
[----:B------:R-:W-:Y:S02]  /*03f0*/  IMAD.WIDE.U32 R14, R15, 0x4, R6 ;  /* 0x000000040f0e7825 */ /* 0x000fe400078e0006 */
[----:B------:R-:W3:Y:S04]  /*0400*/  LDG.E.CONSTANT R13, desc[UR8][R12.64] ;  /* 0x000000080c0d7981 */ /* 0x000ee8000c1e9900 */
[----:B------:R-:W3:Y:S01]  /*0410*/  LDG.E.CONSTANT R14, desc[UR8][R14.64] ;  /* 0x000000080e0e7981 */ /* 0x000ee2000c1e9900 */
[----:B------:R-:W-:-:S05]  /*0420*/  VIADD R19, R3, 0x200 ;  /* 0x0000020003137836 */ /* 0x000fca0000000000 */
[----:B------:R-:W-:Y:S01]  /*0430*/  ISETP.GE.AND P0, PT, R19, R22, PT ;  /* 0x000000161300720c */ /* 0x000fe20003f06270 */
[----:B------:R-:W-:Y:S02]  /*0440*/  VIADD R3, R3, 0x400 ;  /* 0x0000040003037836 */ /* 0x000fe40000000000 */
[----:B------:R-:W-:Y:S01]  /*0450*/  VIADD R17, R17, 0x400 ;  /* 0x0000040011117836 */ /* 0x000fe20000000000 */
[----:B--2--5:R-:W-:-:S04]  /*0460*/  IADD3 R2, PT, PT, R10, R9, R2 ;  /* 0x000000090a027210 */ /* 0x024fc80007ffe002 */
[----:B---3--:R-:W-:-:S05]  /*0470*/  IADD3 R2, PT, PT, R14, R13, R2 ;  /* 0x0000000d0e027210 */ /* 0x008fca0007ffe002 */
[----:B------:R-:W-:Y:S05]  /*0480*/  @!P0 BRA `(.L_x_67) ;  /* 0xfffffffc00b88947 */ /* 0x000fea000383ffff */
.L_x_63:
[----:B------:R-:W-:Y:S05]  /*0490*/  BSYNC.RECONVERGENT B1 ;  /* 0x0000000000017941 */ /* 0x000fea0003800200 */
.L_x_62:
[----:B------:R-:W-:-:S13]  /*04a0*/  ISETP.GE.U32.AND P0, PT, R22, 0x100, PT ;  /* 0x000001001600780c */ /* 0x000fda0003f06070 */
[----:B------:R-:W-:Y:S05]  /*04b0*/  @!P0 BRA `(.L_x_68) ;  /* 0x0000000000648947 */ /* 0x000fea0003800000 */
[----:B------:R-:W1:Y:S01]  /*04c0*/  S2R R3, SR_LANEID ;  /* 0x0000000000037919 */ /* 0x000e620000000000 */
[----:B-----5:R-:W2:Y:S01]  /*04d0*/  REDUX.SUM.S32 UR4, R2 ;  /* 0x00000000020473c4 */ /* 0x020ea2000000c200 */
[----:B-1----:R-:W-:-:S13]  /*04e0*/  ISETP.NE.AND P0, PT, R3, RZ, PT ;  /* 0x000000ff0300720c */ /* 0x002fda0003f05270 */
[----:B0-----:R-:W0:Y:S01]  /*04f0*/  @!P0 S2R R7, SR_CgaCtaId ;  /* 0x0000000000078919 */ /* 0x001e220000008800 */
[----:B------:R-:W-:Y:S02]  /*0500*/  @!P0 MOV R4, 0x400 ;  /* 0x0000040000048802 */ /* 0x000fe40000000f00 */
[----:B------:R-:W-:Y:S02]  /*0510*/  @!P0 SHF.R.U32.HI R3, RZ, 0x3, R5 ;  /* 0x00000003ff038819 */ /* 0x000fe40000011605 */
[----:B0-----:R-:W-:Y:S02]  /*0520*/  @!P0 LEA R7, R7, R4, 0x18 ;  /* 0x0000000407078211 */ /* 0x001fe400078ec0ff */
[----:B------:R-:W-:Y:S01]  /*0530*/  @!P0 LOP3.LUT R4, R3, 0x7c, RZ, 0xc0, !PT ;  /* 0x0000007c03048812 */ /* 0x000fe200078ec0ff */
[----:B--2---:R-:W-:-:S04]  /*0540*/  IMAD.U32 R3, RZ, RZ, UR4 ;  /* 0x00000004ff037e24 */ /* 0x004fc8000f8e00ff */
        /* <DEDUP_REMOVED lines=16> */
.L_x_68:
[----:B------:R-:W-:Y:S01]  /*0650*/  LOP3.LUT R3, R5, 0x3e0, RZ, 0xc0, !PT ;  /* 0x000003e005037812 */ /* 0x000fe200078ec0ff */
[----:B------:R-:W1:Y:S04]  /*0660*/  S2R R10, SR_LANEID ;  /* 0x00000000000a7919 */ /* 0x000e680000000000 */
[----:B0-----:R-:W-:Y:S01]  /*0670*/  VIADD R7, R3, 0x20 ;  /* 0x0000002003077836 */ /* 0x001fe20000000000 */
[----:B------:R-:W-:-:S04]  /*0680*/  LOP3.LUT R3, RZ, R3, RZ, 0x33, !PT ;  /* 0x00000003ff037212 */ /* 0x000fc800078e33ff */
[----:B------:R-:W-:Y:S01]  /*0690*/  ISETP.GT.U32.AND P0, PT, R7, R22, PT ;  /* 0x000000160700720c */ /* 0x000fe20003f04070 */
[----:B------:R-:W-:-:S05]  /*06a0*/  IMAD.IADD R3, R22, 0x1, R3 ;  /* 0x0000000116037824 */ /* 0x000fca00078e0203 */
[----:B------:R-:W-:-:S05]  /*06b0*/  SEL R7, R3, 0x1f, P0 ;  /* 0x0000001f03077807 */ /* 0x000fca0000000000 */
[----:B-----5:R-:W0:Y:S01]  /*06c0*/  SHFL.DOWN PT, R3, R2, 0x1, R7 ;  /* 0x0820000002037989 */ /* 0x020e2200000e0007 */
[CC--:B-1----:R-:W-:Y:S01]  /*06d0*/  ISETP.GE.AND P0, PT, R10.reuse, R7.reuse, PT ;  /* 0x000000070a00720c */ /* 0x0c2fe20003f06270 */
[C---:B------:R-:W-:Y:S01]  /*06e0*/  VIADD R6, R10.reuse, 0x2 ;  /* 0x000000020a067836 */ /* 0x040fe20000000000 */
[C---:B------:R-:W-:Y:S01]  /*06f0*/  ISETP.NE.AND P1, PT, R10.reuse, RZ, PT ;  /* 0x000000ff0a00720c */ /* 0x040fe20003f25270 */
[----:B------:R-:W-:Y:S01]  /*0700*/  VIADD R8, R10, 0x4 ;  /* 0x000000040a087836 */ /* 0x000fe20000000000 */
[----:B0-----:R-:W-:Y:S02]  /*0710*/  SEL R3, R3, RZ, !P0 ;  /* 0x000000ff03037207 */ /* 0x001fe40004000000 */
[----:B------:R-:W-:-:S09]  /*0720*/  ISETP.GT.AND P0, PT, R6, R7, PT ;  /* 0x000000070600720c */ /* 0x000fd20003f04270 */
[----:B------:R-:W0:Y:S01]  /*0730*/  @!P1 S2R R12, SR_CgaCtaId ;  /* 0x00000000000c9919 */ /* 0x000e220000008800 */
[----:B------:R-:W-:Y:S01]  /*0740*/  @!P1 MOV R9, 0x400 ;  /* 0x0000040000099802 */ /* 0x000fe20000000f00 */
[----:B------:R-:W-:-:S05]  /*0750*/  IMAD.IADD R4, R3, 0x1, R2 ;  /* 0x0000000103047824 */ /* 0x000fca00078e0202 */
        /* <DEDUP_REMOVED lines=27> */
[C---:B------:R-:W-:Y:S02]  /*0910*/  ISETP.GT.U32.AND P2, PT, R22.reuse, 0x40, PT ;  /* 0x000000401600780c */ /* 0x040fe40003f44070 */
[C---:B------:R-:W-:Y:S02]  /*0920*/  ISETP.GT.U32.AND P1, PT, R22.reuse, 0x20, PT ;  /* 0x000000201600780c */ /* 0x040fe40003f24070 */
[----:B------:R-:W-:Y:S01]  /*0930*/  ISETP.GT.U32.AND P3, PT, R22, 0x80, PT ;  /* 0x000000801600780c */ /* 0x000fe20003f64070 */
[----:B-1----:R-:W-:-:S09]  /*0940*/  ULEA UR4, UR5, UR4, 0x18 ;  /* 0x0000000405047291 */ /* 0x002fd2000f8ec0ff */
[----:B------:R-:W1:Y:S04]  /*0950*/  LDS.128 R4, [UR4+0x10] ;  /* 0x00001004ff047984 */ /* 0x000e680008000c00 */
[----:B------:R-:W2:Y:S04]  /*0960*/  LDS R2, [UR4+0xc] ;  /* 0x00000c04ff027984 */ /* 0x000ea80008000800 */
[----:B0-----:R-:W0:Y:S01]  /*0970*/  LDS.64 R8, [UR4+0x20] ;  /* 0x00002004ff087984 */ /* 0x001e220008000a00 */
[----:B-1----:R-:W-:Y:S02]  /*0980*/  SEL R4, R4, RZ, P2 ;  /* 0x000000ff04047207 */ /* 0x002fe40001000000 */
[----:B------:R-:W-:-:S02]  /*0990*/  ISETP.GT.U32.AND P2, PT, R22, 0x60, PT ;  /* 0x000000601600780c */ /* 0x000fc40003f44070 */
[----:B--2---:R-:W-:Y:S02]  /*09a0*/  SEL R2, R2, RZ, P1 ;  /* 0x000000ff02027207 */ /* 0x004fe40000800000 */
[----:B------:R-:W-:Y:S02]  /*09b0*/  SEL R5, R5, RZ, P2 ;  /* 0x000000ff05057207 */ /* 0x000fe40001000000 */
[----:B------:R-:W-:Y:S02]  /*09c0*/  IADD3 R2, PT, PT, R4, R2, R3 ;  /* 0x0000000204027210 */ /* 0x000fe40007ffe003 */
[----:B------:R-:W-:Y:S02]  /*09d0*/  ISETP.GT.U32.AND P1, PT, R22, 0xa0, PT ;  /* 0x000000a01600780c */ /* 0x000fe40003f24070 */
[----:B------:R-:W-:Y:S02]  /*09e0*/  SEL R6, R6, RZ, P3 ;  /* 0x000000ff06067207 */ /* 0x000fe40001800000 */
[----:B------:R-:W-:-:S02]  /*09f0*/  ISETP.GT.U32.AND P2, PT, R22, 0xc0, PT ;  /* 0x000000c01600780c */ /* 0x000fc40003f44070 */
[----:B------:R-:W-:Y:S02]  /*0a00*/  ISETP.GT.U32.AND P3, PT, R22, 0xe0, PT ;  /* 0x000000e01600780c */ /* 0x000fe40003f64070 */
[----:B------:R-:W-:Y:S02]  /*0a10*/  SEL R7, R7, RZ, P1 ;  /* 0x000000ff07077207 */ /* 0x000fe40000800000 */
[----:B------:R-:W-:Y:S02]  /*0a20*/  IADD3 R2, PT, PT, R6, R2, R5 ;  /* 0x0000000206027210 */ /* 0x000fe40007ffe005 */
[----:B0-----:R-:W-:Y:S02]  /*0a30*/  SEL R8, R8, RZ, P2 ;  /* 0x000000ff08087207 */ /* 0x001fe40001000000 */
[----:B------:R-:W-:Y:S02]  /*0a40*/  SEL R9, R9, RZ, P3 ;  /* 0x000000ff09097207 */ /* 0x000fe40001800000 */
[----:B------:R-:W-:-:S05]  /*0a50*/  IADD3 R2, PT, PT, R8, R2, R7 ;  /* 0x0000000208027210 */ /* 0x000fca0007ffe007 */
[----:B------:R-:W-:Y:S01]  /*0a60*/  IMAD.IADD R3, R2, 0x1, R9 ;  /* 0x0000000102037824 */ /* 0x000fe200078e0209 */
[----:B------:R-:W-:Y:S06]  /*0a70*/  BRA `(.L_x_69) ;  /* 0x0000001800fc7947 */ /* 0x000fec0003800000 */
.L_x_59:
[----:B------:R-:W0:Y:S01]  /*0a80*/  S2R R2, SR_TID.X ;  /* 0x0000000000027919 */ /* 0x000e220000002100 */
[----:B------:R-:W1:Y:S02]  /*0a90*/  LDCU.64 UR6, c[0x0][0x380] ;  /* 0x00007000ff0677ac */ /* 0x000e640008000a00 */
[----:B-1----:R-:W-:Y:S02]  /*0aa0*/  IMAD.U32 R20, RZ, RZ, UR6 ;  /* 0x00000006ff147e24 */ /* 0x002fe4000f8e00ff */
[----:B------:R-:W-:Y:S02]  /*0ab0*/  IMAD.U32 R21, RZ, RZ, UR7 ;  /* 0x00000007ff157e24 */ /* 0x000fe4000f8e00ff */
[----:B0-----:R-:W-:-:S04]  /*0ac0*/  IMAD R25, R2, 0x4, R23 ;  /* 0x0000000402197824 */ /* 0x001fc800078e0217 */
[----:B------:R-:W-:-:S05]  /*0ad0*/  IMAD.WIDE.U32 R24, R25, 0x4, R20 ;  /* 0x0000000419187825 */ /* 0x000fca00078e0014 */
[----:B------:R-:W2:Y:S04]  /*0ae0*/  LDG.E.128.CONSTANT R4, desc[UR8][R24.64] ;  /* 0x0000000818047981 */ /* 0x000ea8000c1e9d00 */
[----:B------:R-:W3:Y:S04]  /*0af0*/  LDG.E.128.CONSTANT R8, desc[UR8][R24.64+0x1000] ;  /* 0x0010000818087981 */ /* 0x000ee8000c1e9d00 */
[----:B------:R-:W4:Y:S04]  /*0b00*/  LDG.E.128.CONSTANT R12, desc[UR8][R24.64+0x2000] ;  /* 0x00200008180c7981 */ /* 0x000f28000c1e9d00 */
[----:B------:R-:W5:Y:S01]  /*0b10*/  LDG.E.128.CONSTANT R16, desc[UR8][R24.64+0x3000] ;  /* 0x0030000818107981 */ /* 0x000f62000c1e9d00 */
[----:B------:R-:W-:-:S02]  /*0b20*/  ISETP.GE.U32.AND P0, PT, R22, UR5, PT ;  /* 0x0000000516007c0c */ /* 0x000fc4000bf06070 */
        /* <DEDUP_REMOVED lines=9> */
[----:B------:R-:W-:Y:S01]  /*0bc0*/  VIADD R26, R23, UR5 ;  /* 0x00000005171a7c36 */ /* 0x000fe20008000000 */
[----:B------:R-:W-:Y:S01]  /*0bd0*/  UMOV UR4, URZ ;  /* 0x000000ff00047c82 */ /* 0x000fe20008000000 */
[----:B------:R-:W-:Y:S02]  /*0be0*/  VIADD R25, R3, 0xfffff000 ;  /* 0xfffff00003197836 */ /* 0x000fe40000000000 */
[C---:B------:R-:W-:Y:S02]  /*0bf0*/  VIADD R24, R26.reuse, 0x100 ;  /* 0x000001001a187836 */ /* 0x040fe40000000000 */
[C---:B------:R-:W-:Y:S01]  /*0c00*/  IMAD.IADD R23, R26.reuse, 0x1, R2 ;  /* 0x000000011a177824 */ /* 0x040fe200078e0202 */
[----:B------:R-:W-:Y:S01]  /*0c10*/  ISETP.GT.U32.AND P0, PT, R26, R25, PT ;  /* 0x000000191a00720c */ /* 0x000fe20003f04070 */
[----:B------:R-:W-:-:S12]  /*0c20*/  IMAD.MOV.U32 R22, RZ, RZ, R26 ;  /* 0x000000ffff167224 */ /* 0x000fd800078e001a */
[----:B------:R-:W-:Y:S05]  /*0c30*/  @P0 BRA `(.L_x_71) ;  /* 0x0000000000640947 */ /* 0x000fea0003800000 */
[----:B------:R-:W0:Y:S08]  /*0c40*/  LDC R3, c[0x0][0x3a8] ;  /* 0x0000ea00ff037b82 */ /* 0x000e300000000800 */
[----:B------:R-:W1:Y:S02]  /*0c50*/  LDC.64 R20, c[0x0][0x380] ;  /* 0x0000e000ff147b82 */ /* 0x000e640000000a00 */
.L_x_72:
[----:B------:R-:W-:-:S04]  /*0c60*/  IMAD R29, R2, 0x4, R22 ;  /* 0x00000004021d7824 */ /* 0x000fc800078e0216 */
[----:B-1----:R-:W-:-:S05]  /*0c70*/  IMAD.WIDE.U32 R28, R29, 0x4, R20 ;  /* 0x000000041d1c7825 */ /* 0x002fca00078e0014 */
[----:B------:R-:W2:Y:S04]  /*0c80*/  LDG.E.128.CONSTANT R4, desc[UR8][R28.64] ;  /* 0x000000081c047981 */ /* 0x000ea8000c1e9d00 */
[----:B------:R-:W3:Y:S04]  /*0c90*/  LDG.E.128.CONSTANT R8, desc[UR8][R28.64+0x1000] ;  /* 0x001000081c087981 */ /* 0x000ee8000c1e9d00 */
[----:B------:R-:W4:Y:S04]  /*0ca0*/  LDG.E.128.CONSTANT R12, desc[UR8][R28.64+0x2000] ;  /* 0x002000081c0c7981 */ /* 0x000f28000c1e9d00 */
[----:B------:R-:W5:Y:S01]  /*0cb0*/  LDG.E.128.CONSTANT R16, desc[UR8][R28.64+0x3000] ;  /* 0x003000081c107981 */ /* 0x000f62000c1e9d00 */
[----:B--2---:R-:W-:Y:S01]  /*0cc0*/  IADD3 R5, PT, PT, R5, R4, R27 ;  /* 0x0000000405057210 */ /* 0x004fe20007ffe01b */
[----:B0-----:R-:W-:-:S03]  /*0cd0*/  IMAD.IADD R4, R3, 0x1, -R22 ;  /* 0x0000000103047824 */ /* 0x001fc600078e0a16 */
[----:B------:R-:W-:Y:S02]  /*0ce0*/  IADD3 R5, PT, PT, R7, R6, R5 ;  /* 0x0000000607057210 */ /* 0x000fe40007ffe005 */
[----:B------:R-:W-:Y:S02]  /*0cf0*/  ISETP.GE.U32.AND P0, PT, R4, UR5, PT ;  /* 0x0000000504007c0c */ /* 0x000fe4000bf06070 */
[----:B---3--:R-:W-:-:S04]  /*0d00*/  IADD3 R5, PT, PT, R9, R8, R5 ;  /* 0x0000000809057210 */ /* 0x008fc80007ffe005 */
[----:B------:R-:W-:-:S04]  /*0d10*/  IADD3 R5, PT, PT, R11, R10, R5 ;  /* 0x0000000a0b057210 */ /* 0x000fc80007ffe005 */
[----:B----4-:R-:W-:-:S04]  /*0d20*/  IADD3 R5, PT, PT, R13, R12, R5 ;  /* 0x0000000c0d057210 */ /* 0x010fc80007ffe005 */
[----:B------:R-:W-:-:S04]  /*0d30*/  IADD3 R5, PT, PT, R15, R14, R5 ;  /* 0x0000000e0f057210 */ /* 0x000fc80007ffe005 */
[----:B-----5:R-:W-:-:S04]  /*0d40*/  IADD3 R5, PT, PT, R17, R16, R5 ;  /* 0x0000001011057210 */ /* 0x020fc80007ffe005 */
[----:B------:R-:W-:Y:S01]  /*0d50*/  IADD3 R27, PT, PT, R19, R18, R5 ;  /* 0x00000012131b7210 */ /* 0x000fe20007ffe005 */
[----:B------:R-:W-:Y:S06]  /*0d60*/  @!P0 BRA `(.L_x_70) ;  /* 0x0000000000ec8947 */ /* 0x000fec0003800000 */
[----:B------:R-:W-:Y:S01]  /*0d70*/  VIADD R22, R22, UR5 ;  /* 0x0000000516167c36 */ /* 0x000fe20008000000 */
[----:B------:R-:W-:Y:S01]  /*0d80*/  UIADD3 UR4, UPT, UPT, UR4, 0x1, URZ ;  /* 0x0000000104047890 */ /* 0x000fe2000fffe0ff */
[----:B------:R-:W-:Y:S02]  /*0d90*/  VIADD R24, R24, UR5 ;  /* 0x0000000518187c36 */ /* 0x000fe40008000000 */
[----:B------:R-:W-:Y:S01]  /*0da0*/  VIADD R23, R23, UR5 ;  /* 0x0000000517177c36 */ /* 0x000fe20008000000 */
[----:B------:R-:W-:-:S13]  /*0db0*/  ISETP.GT.U32.AND P0, PT, R22, R25, PT ;  /* 0x000000191600720c */ /* 0x000fda0003f04070 */
[----:B------:R-:W-:Y:S05]  /*0dc0*/  @!P0 BRA `(.L_x_72) ;  /* 0xfffffffc00a48947 */ /* 0x000fea000383ffff */
.L_x_71:
[----:B------:R-:W-:-:S13]  /*0dd0*/  ISETP.GE.U32.AND P0, PT, R22, R3, PT ;  /* 0x000000031600720c */ /* 0x000fda0003f06070 */
[----:B------:R-:W-:Y:S05]  /*0de0*/  @P0 BRA `(.L_x_70) ;  /* 0x0000000000cc0947 */ /* 0x000fea0003800000 */
[----:B------:R-:W-:Y:S01]  /*0df0*/  IMAD.IADD R5, R3, 0x1, -R22 ;  /* 0x0000000103057824 */ /* 0x000fe200078e0a16 */
[----:B------:R-:W-:Y:S04]  /*0e00*/  BSSY.RECONVERGENT B1, `(.L_x_70) ;  /* 0x0000031000017945 */ /* 0x000fe80003800200 */
[----:B------:R-:W-:-:S13]  /*0e10*/  ISETP.GE.AND P0, PT, R2, R5, PT ;  /* 0x000000050200720c */ /* 0x000fda0003f06270 */
[----:B------:R-:W-:Y:S05]  /*0e20*/  @P0 BRA `(.L_x_73) ;  /* 0x0000000000b80947 */ /* 0x000fea0003800000 */
[----:B------:R-:W0:Y:S01]  /*0e30*/  LDC R7, c[0x0][0x3ac] ;  /* 0x0000eb00ff077b82 */ /* 0x000e220000000800 */
[----:B------:R-:W-:Y:S01]  /*0e40*/  LOP3.LUT R4, RZ, R2, RZ, 0x33, !PT ;  /* 0x00000002ff047212 */ /* 0x000fe200078e33ff */
[----:B------:R-:W-:Y:S01]  /*0e50*/  BSSY.RECONVERGENT B2, `(.L_x_74) ;  /* 0x0000016000027945 */ /* 0x000fe20003800200 */
[----:B------:R-:W-:-:S03]  /*0e60*/  IMAD.MOV.U32 R9, RZ, RZ, R2 ;  /* 0x000000ffff097224 */ /* 0x000fc600078e0002 */
[----:B------:R-:W-:-:S04]  /*0e70*/  IMAD.IADD R3, R4, 0x1, R3 ;  /* 0x0000000104037824 */ /* 0x000fc800078e0203 */
[C---:B------:R-:W-:Y:S01]  /*0e80*/  IMAD.IADD R26, R3.reuse, 0x1, -R26 ;  /* 0x00000001031a7824 */ /* 0x040fe200078e0a1a */
[C---:B------:R-:W-:Y:S02]  /*0e90*/  LOP3.LUT R4, R3.reuse, 0x300, RZ, 0xc0, !PT ;  /* 0x0000030003047812 */ /* 0x040fe400078ec0ff */
[----:B------:R-:W-:Y:S02]  /*0ea0*/  LEA.HI R3, R3, 0x1, RZ, 0x18 ;  /* 0x0000000103037811 */ /* 0x000fe400078fc0ff */
[----:B------:R-:W-:Y:S01]  /*0eb0*/  ISETP.NE.AND P0, PT, R4, 0x300, PT ;  /* 0x000003000400780c */ /* 0x000fe20003f05270 */
[----:B0-----:R-:W-:-:S04]  /*0ec0*/  IMAD R7, R7, UR4, RZ ;  /* 0x0000000407077c24 */ /* 0x001fc8000f8e02ff */
[----:B------:R-:W-:-:S05]  /*0ed0*/  IMAD R7, R7, -0x1000, R26 ;  /* 0xfffff00007077824 */ /* 0x000fca00078e021a */
[----:B------:R-:W-:-:S03]  /*0ee0*/  ISETP.GE.U32.AND P1, PT, R7, 0x300, PT ;  /* 0x000003000700780c */ /* 0x000fc60003f26070 */
[----:B------:R-:W-:Y:S10]  /*0ef0*/  @!P0 BRA `(.L_x_75) ;  /* 0x00000000002c8947 */ /* 0x000ff40003800000 */
[----:B------:R-:W-:Y:S01]  /*0f00*/  LOP3.LUT R3, R3, 0x3, RZ, 0xc0, !PT ;  /* 0x0000000303037812 */ /* 0x000fe200078ec0ff */
[----:B------:R-:W-:-:S04]  /*0f10*/  IMAD.MOV.U32 R9, RZ, RZ, R2 ;  /* 0x000000ffff097224 */ /* 0x000fc800078e0002 */
[----:B------:R-:W-:-:S07]  /*0f20*/  IMAD.MOV R3, RZ, RZ, -R3 ;  /* 0x000000ffff037224 */ /* 0x000fce00078e0a03 */
.L_x_76:
[----:B------:R-:W-:-:S06]  /*0f30*/  IMAD.WIDE.U32 R6, R23, 0x4, R20 ;  /* 0x0000000417067825 */ /* 0x000fcc00078e0014 */
[----:B------:R-:W2:Y:S01]  /*0f40*/  LDG.E.CONSTANT R6, desc[UR8][R6.64] ;  /* 0x0000000806067981 */ /* 0x000ea2000c1e9900 */
[----:B------:R-:W-:Y:S02]  /*0f50*/  VIADD R3, R3, 0x1 ;  /* 0x0000000103037836 */ /* 0x000fe40000000000 */
[----:B------:R-:W-:Y:S02]  /*0f60*/  VIADD R9, R9, 0x100 ;  /* 0x0000010009097836 */ /* 0x000fe40000000000 */
[----:B------:R-:W-:Y:S01]  /*0f70*/  VIADD R23, R23, 0x100 ;  /* 0x0000010017177836 */ /* 0x000fe20000000000 */
[----:B------:R-:W-:Y:S01]  /*0f80*/  ISETP.NE.AND P0, PT, R3, RZ, PT ;  /* 0x000000ff0300720c */ /* 0x000fe20003f05270 */
[----:B--2---:R-:W-:-:S12]  /*0f90*/  IMAD.IADD R27, R6, 0x1, R27 ;  /* 0x00000001061b7824 */ /* 0x004fd800078e021b */
[----:B------:R-:W-:Y:S05]  /*0fa0*/  @P0 BRA `(.L_x_76) ;  /* 0xfffffffc00e00947 */ /* 0x000fea000383ffff */
.L_x_75:
[----:B------:R-:W-:Y:S05]  /*0fb0*/  BSYNC.RECONVERGENT B2 ;  /* 0x0000000000027941 */ /* 0x000fea0003800200 */
.L_x_74:
[----:B------:R-:W-:Y:S05]  /*0fc0*/  @!P1 BRA `(.L_x_73) ;  /* 0x0000000000509947 */ /* 0x000fea0003800000 */
[C---:B------:R-:W-:Y:S02]  /*0fd0*/  IMAD.IADD R15, R9.reuse, 0x1, R24 ;  /* 0x00000001090f7824 */ /* 0x040fe400078e0218 */
[----:B------:R-:W-:-:S07]  /*0fe0*/  VIADD R3, R9, 0x200 ;  /* 0x0000020009037836 */ /* 0x000fce0000000000 */
.L_x_77:
[C---:B------:R-:W-:Y:S02]  /*0ff0*/  VIADD R7, R15.reuse, 0xffffff00 ;  /* 0xffffff000f077836 */ /* 0x040fe40000000000 */
[----:B------:R-:W-:-:S04]  /*1000*/  IMAD.WIDE.U32 R8, R15, 0x4, R20 ;  /* 0x000000040f087825 */ /* 0x000fc800078e0014 */
        /* <DEDUP_REMOVED lines=13> */
[----:B--2---:R-:W-:-:S04]  /*10e0*/  IADD3 R27, PT, PT, R8, R6, R27 ;  /* 0x00000006081b7210 */ /* 0x004fc80007ffe01b */
[----:B---3--:R-:W-:-:S05]  /*10f0*/  IADD3 R27, PT, PT, R12, R10, R27 ;  /* 0x0000000a0c1b7210 */ /* 0x008fca0007ffe01b */
[----:B------:R-:W-:Y:S05]  /*1100*/  @!P0 BRA `(.L_x_77) ;  /* 0xfffffffc00b88947 */ /* 0x000fea000383ffff */
.L_x_73:
[----:B------:R-:W-:Y:S05]  /*1110*/  BSYNC.RECONVERGENT B1 ;  /* 0x0000000000017941 */ /* 0x000fea0003800200 */
.L_x_70:
[----:B------:R-:W0:Y:S01]  /*1120*/  S2R R3, SR_LANEID ;  /* 0x0000000000037919 */ /* 0x000e220000000000 */
[----:B------:R-:W1:Y:S01]  /*1130*/  REDUX.SUM.S32 UR4, R27 ;  /* 0x000000001b0473c4 */ /* 0x000e62000000c200 */
[----:B0-----:R-:W-:-:S13]  /*1140*/  ISETP.NE.AND P0, PT, R3, RZ, PT ;  /* 0x000000ff0300720c */ /* 0x001fda0003f05270 */
[----:B------:R-:W0:Y:S01]  /*1150*/  @!P0 S2R R5, SR_CgaCtaId ;  /* 0x0000000000058919 */ /* 0x000e220000008800 */
[----:B------:R-:W-:Y:S02]  /*1160*/  @!P0 MOV R4, 0x400 ;  /* 0x0000040000048802 */ /* 0x000fe40000000f00 */
[----:B------:R-:W-:Y:S02]  /*1170*/  @!P0 SHF.R.U32.HI R3, RZ, 0x3, R2 ;  /* 0x00000003ff038819 */ /* 0x000fe40000011602 */
[----:B0-----:R-:W-:Y:S02]  /*1180*/  @!P0 LEA R5, R5, R4, 0x18 ;  /* 0x0000000405058211 */ /* 0x001fe400078ec0ff */
[----:B------:R-:W-:Y:S01]  /*1190*/  @!P0 LOP3.LUT R4, R3, 0x7c, RZ, 0xc0, !PT ;  /* 0x0000007c03048812 */ /* 0x000fe200078ec0ff */
        /* <DEDUP_REMOVED lines=17> */
.L_x_58:
[----:B------:R-:W0:Y:S02]  /*12b0*/  LDCU UR6, c[0x0][0x3a8] ;  /* 0x00007500ff0677ac */ /* 0x000e240008000800 */
[----:B0-----:R-:W-:-:S04]  /*12c0*/  IADD3 R4, PT, PT, -R23, UR6, RZ ;  /* 0x0000000617047c10 */ /* 0x001fc8000fffe1ff */
        /* <DEDUP_REMOVED lines=9> */
[----:B------:R-:W-:-:S04]  /*1360*/  IMAD.IADD R3, R23, 0x1, R2 ;  /* 0x0000000117037824 */ /* 0x000fc800078e0202 */
[----:B0-----:R-:W-:-:S05]  /*1370*/  IMAD.WIDE.U32 R6, R3, 0x4, R6 ;  /* 0x0000000403067825 */ /* 0x001fca00078e0006 */
[----:B------:R0:W5:Y:S01]  /*1380*/  LDG.E.CONSTANT R5, desc[UR8][R6.64] ;  /* 0x0000000806057981 */ /* 0x000162000c1e9900 */
[----:B------:R-:W-:-:S07]  /*1390*/  VIADD R10, R2, 0x100 ;  /* 0x00000100020a7836 */ /* 0x000fce0000000000 */
.L_x_80:
[----:B------:R-:W-:Y:S05]  /*13a0*/  BSYNC.RECONVERGENT B1 ;  /* 0x0000000000017941 */ /* 0x000fea0003800200 */
.L_x_79:
[----:B------:R-:W-:Y:S01]  /*13b0*/  ISETP.GE.U32.AND P0, PT, R10, R4, PT ;  /* 0x000000040a00720c */ /* 0x000fe20003f06070 */
[----:B------:R-:W-:-:S12]  /*13c0*/  BSSY.RECONVERGENT B1, `(.L_x_81) ;  /* 0x000002e000017945 */ /* 0x000fd80003800200 */
[----:B------:R-:W-:Y:S05]  /*13d0*/  @P0 BRA `(.L_x_82) ;  /* 0x0000000000b00947 */ /* 0x000fea0003800000 */
[----:B------:R-:W-:Y:S01]  /*13e0*/  LOP3.LUT R3, RZ, R10, RZ, 0x33, !PT ;  /* 0x0000000aff037212 */ /* 0x000fe200078e33ff */
[----:B------:R-:W-:Y:S04]  /*13f0*/  BSSY.RECONVERGENT B2, `(.L_x_83) ;  /* 0x0000014000027945 */ /* 0x000fe80003800200 */
[----:B0-----:R-:W-:-:S04]  /*1400*/  VIADD R6, R3, UR6 ;  /* 0x0000000603067c36 */ /* 0x001fc80008000000 */
[C---:B------:R-:W-:Y:S01]  /*1410*/  IMAD.IADD R7, R6.reuse, 0x1, -R23 ;  /* 0x0000000106077824 */ /* 0x040fe200078e0a17 */
[----:B------:R-:W-:-:S04]  /*1420*/  LOP3.LUT R3, R6, 0x300, RZ, 0xc0, !PT ;  /* 0x0000030006037812 */ /* 0x000fc800078ec0ff */
[----:B------:R-:W-:Y:S02]  /*1430*/  ISETP.NE.AND P0, PT, R3, 0x300, PT ;  /* 0x000003000300780c */ /* 0x000fe40003f05270 */
[----:B------:R-:W-:-:S11]  /*1440*/  ISETP.GE.U32.AND P1, PT, R7, 0x300, PT ;  /* 0x000003000700780c */ /* 0x000fd60003f26070 */
[----:B------:R-:W-:Y:S05]  /*1450*/  @!P0 BRA `(.L_x_84) ;  /* 0x0000000000348947 */ /* 0x000fea0003800000 */
[----:B------:R-:W0:Y:S01]  /*1460*/  LDC.64 R8, c[0x0][0x380] ;  /* 0x0000e000ff087b82 */ /* 0x000e220000000a00 */
[----:B------:R-:W-:Y:S01]  /*1470*/  LEA.HI R3, R6, 0x1, RZ, 0x18 ;  /* 0x0000000106037811 */ /* 0x000fe200078fc0ff */
[----:B------:R-:W-:-:S03]  /*1480*/  IMAD.IADD R11, R23, 0x1, R10 ;  /* 0x00000001170b7824 */ /* 0x000fc600078e020a */
[----:B------:R-:W-:-:S05]  /*1490*/  LOP3.LUT R3, R3, 0x3, RZ, 0xc0, !PT ;  /* 0x0000000303037812 */ /* 0x000fca00078ec0ff */
[----:B------:R-:W-:-:S07]  /*14a0*/  IMAD.MOV R3, RZ, RZ, -R3 ;  /* 0x000000ffff037224 */ /* 0x000fce00078e0a03 */
.L_x_85:
        /* <DEDUP_REMOVED lines=8> */
.L_x_84:
[----:B------:R-:W-:Y:S05]  /*1530*/  BSYNC.RECONVERGENT B2 ;  /* 0x0000000000027941 */ /* 0x000fea0003800200 */
.L_x_83:
[----:B------:R-:W-:Y:S05]  /*1540*/  @!P1 BRA `(.L_x_82) ;  /* 0x0000000000549947 */ /* 0x000fea0003800000 */
[----:B------:R-:W0:Y:S01]  /*1550*/  LDC.64 R6, c[0x0][0x380] ;  /* 0x0000e000ff067b82 */ /* 0x000e220000000a00 */
[----:B------:R-:W-:Y:S02]  /*1560*/  IMAD.IADD R23, R23, 0x1, R10 ;  /* 0x0000000117177824 */ /* 0x000fe400078e020a */
[----:B------:R-:W-:-:S07]  /*1570*/  VIADD R3, R10, 0x200 ;  /* 0x000002000a037836 */ /* 0x000fce0000000000 */
.L_x_86:
        /* <DEDUP_REMOVED lines=18> */
.L_x_82:
[----:B------:R-:W-:Y:S05]  /*16a0*/  BSYNC.RECONVERGENT B1 ;  /* 0x0000000000017941 */ /* 0x000fea0003800200 */
.L_x_81:
        /* <DEDUP_REMOVED lines=27> */
.L_x_87:
        /* <DEDUP_REMOVED lines=10> */
[----:B------:R-:W-:Y:S02]  /*1900*/  ISETP.NE.AND P1, PT, R9, RZ, PT ;  /* 0x000000ff0900720c */ /* 0x000fe40003f25270 */
[----:B0-----:R-:W-:Y:S02]  /*1910*/  SEL R8, R3, RZ, !P0 ;  /* 0x000000ff03087207 */ /* 0x001fe40004000000 */
[----:B------:R-:W-:Y:S01]  /*1920*/  ISETP.GT.AND P0, PT, R11, R6, PT ;  /* 0x000000060b00720c */ /* 0x000fe20003f04270 */
[----:B------:R-:W-:-:S08]  /*1930*/  VIADD R11, R9, 0x4 ;  /* 0x00000004090b7836 */ /* 0x000fd00000000000 */
[----:B------:R-:W-:Y:S01]  /*1940*/  @!P1 MOV R10, 0x400 ;  /* 0x00000400000a9802 */ /* 0x000fe20000000f00 */
[----:B------:R-:W-:-:S05]  /*1950*/  IMAD.IADD R3, R8, 0x1, R5 ;  /* 0x0000000108037824 */ /* 0x000fca00078e0205 */
[----:B------:R-:W0:Y:S02]  /*1960*/  SHFL.DOWN PT, R7, R3, 0x2, R6 ;  /* 0x0840000003077989 */ /* 0x000e2400000e0006 */
[----:B0-----:R-:W-:Y:S02]  /*1970*/  SEL R8, R7, RZ, !P0 ;  /* 0x000000ff07087207 */ /* 0x001fe40004000000 */
[----:B------:R-:W-:Y:S02]  /*1980*/  ISETP.GT.AND P0, PT, R11, R6, PT ;  /* 0x000000060b00720c */ /* 0x000fe40003f04270 */
[----:B------:R-:W0:Y:S01]  /*1990*/  @!P1 S2R R11, SR_CgaCtaId ;  /* 0x00000000000b9919 */ /* 0x000e220000008800 */
[----:B------:R-:W-:Y:S02]  /*19a0*/  IMAD.IADD R7, R3, 0x1, R8 ;  /* 0x0000000103077824 */ /* 0x000fe400078e0208 */
[C---:B------:R-:W-:Y:S02]  /*19b0*/  VIADD R3, R9.reuse, 0x8 ;  /* 0x0000000809037836 */ /* 0x040fe40000000000 */
[----:B------:R-:W-:Y:S01]  /*19c0*/  VIADD R9, R9, 0x10 ;  /* 0x0000001009097836 */ /* 0x000fe20000000000 */
[----:B------:R-:W1:Y:S02]  /*19d0*/  SHFL.DOWN PT, R8, R7, 0x4, R6 ;  /* 0x0880000007087989 */ /* 0x000e6400000e0006 */
[----:B-1----:R-:W-:-:S02]  /*19e0*/  SEL R8, R8, RZ, !P0 ;  /* 0x000000ff08087207 */ /* 0x002fc40004000000 */
[----:B------:R-:W-:Y:S02]  /*19f0*/  ISETP.GT.AND P0, PT, R3, R6, PT ;  /* 0x000000060300720c */ /* 0x000fe40003f04270 */
[----:B0-----:R-:W-:Y:S01]  /*1a00*/  @!P1 LEA R10, R11, R10, 0x18 ;  /* 0x0000000a0b0a9211 */ /* 0x001fe200078ec0ff */
[----:B------:R-:W-:-:S05]  /*1a10*/  IMAD.IADD R5, R7, 0x1, R8 ;  /* 0x0000000107057824 */ /* 0x000fca00078e0208 */
[----:B------:R-:W0:Y:S02]  /*1a20*/  SHFL.DOWN PT, R8, R5, 0x8, R6 ;  /* 0x0900000005087989 */ /* 0x000e2400000e0006 */
[----:B0-----:R-:W-:Y:S02]  /*1a30*/  SEL R8, R8, RZ, !P0 ;  /* 0x000000ff08087207 */ /* 0x001fe40004000000 */
[----:B------:R-:W-:-:S03]  /*1a40*/  ISETP.GT.AND P0, PT, R9, R6, PT ;  /* 0x000000060900720c */ /* 0x000fc60003f04270 */
[----:B------:R-:W-:Y:S01]  /*1a50*/  IMAD.IADD R7, R5, 0x1, R8 ;  /* 0x0000000105077824 */ /* 0x000fe200078e0208 */
[----:B------:R-:W-:-:S04]  /*1a60*/  @!P1 SHF.R.U32.HI R8, RZ, 0x3, R2 ;  /* 0x00000003ff089819 */ /* 0x000fc80000011602 */
[----:B------:R-:W0:Y:S01]  /*1a70*/  SHFL.DOWN PT, R3, R7, 0x10, R6 ;  /* 0x0a00000007037989 */ /* 0x000e2200000e0006 */
[----:B------:R-:W-:-:S05]  /*1a80*/  @!P1 LOP3.LUT R5, R8, 0x7c, RZ, 0xc0, !PT ;  /* 0x0000007c08059812 */ /* 0x000fca00078ec0ff */
[----:B------:R-:W-:Y:S01]  /*1a90*/  @!P1 IMAD.IADD R10, R5, 0x1, R10 ;  /* 0x00000001050a9824 */ /* 0x000fe200078e020a */
        /* <DEDUP_REMOVED lines=8> */
[C---:B------:R-:W-:Y:S02]  /*1b20*/  ISETP.GT.U32.AND P2, PT, R4.reuse, 0x40, PT ;  /* 0x000000400400780c */ /* 0x040fe40003f44070 */
[C---:B------:R-:W-:Y:S02]  /*1b30*/  ISETP.GT.U32.AND P1, PT, R4.reuse, 0x20, PT ;  /* 0x000000200400780c */ /* 0x040fe40003f24070 */
[----:B------:R-:W-:Y:S01]  /*1b40*/  ISETP.GT.U32.AND P3, PT, R4, 0x80, PT ;  /* 0x000000800400780c */ /* 0x000fe20003f64070 */
[----:B0-----:R-:W-:-:S09]  /*1b50*/  ULEA UR4, UR5, UR4, 0x18 ;  /* 0x0000000405047291 */ /* 0x001fd2000f8ec0ff */
[----:B-1----:R-:W0:Y:S04]  /*1b60*/  LDS.128 R8, [UR4+0x10] ;  /* 0x00001004ff087984 */ /* 0x002e280008000c00 */
[----:B------:R-:W1:Y:S04]  /*1b70*/  LDS R2, [UR4+0xc] ;  /* 0x00000c04ff027984 */ /* 0x000e680008000800 */
[----:B------:R-:W2:Y:S01]  /*1b80*/  LDS.64 R6, [UR4+0x20] ;  /* 0x00002004ff067984 */ /* 0x000ea20008000a00 */
[----:B0-----:R-:W-:Y:S02]  /*1b90*/  SEL R8, R8, RZ, P2 ;  /* 0x000000ff08087207 */ /* 0x001fe40001000000 */
[----:B------:R-:W-:-:S02]  /*1ba0*/  ISETP.GT.U32.AND P2, PT, R4, 0x60, PT ;  /* 0x000000600400780c */ /* 0x000fc40003f44070 */
[----:B-1----:R-:W-:Y:S02]  /*1bb0*/  SEL R2, R2, RZ, P1 ;  /* 0x000000ff02027207 */ /* 0x002fe40000800000 */
        /* <DEDUP_REMOVED lines=8> */
[----:B--2---:R-:W-:Y:S02]  /*1c40*/  SEL R6, R6, RZ, P2 ;  /* 0x000000ff06067207 */ /* 0x004fe40001000000 */
[----:B------:R-:W-:Y:S02]  /*1c50*/  SEL R7, R7, RZ, P3 ;  /* 0x000000ff07077207 */ /* 0x000fe40001800000 */
[----:B------:R-:W-:-:S05]  /*1c60*/  IADD3 R2, PT, PT, R6, R2, R11 ;  /* 0x0000000206027210 */ /* 0x000fca0007ffe00b */
[----:B------:R-:W-:Y:S01]  /*1c70*/  IMAD.IADD R3, R2, 0x1, R7 ;  /* 0x0000000102037824 */ /* 0x000fe200078e0207 */
[----:B------:R-:W-:Y:S06]  /*1c80*/  BRA `(.L_x_69) ;  /* 0x0000000800787947 */ /* 0x000fec0003800000 */
.L_x_78:
[----:B------:R-:W0:Y:S01]  /*1c90*/  S2R R6, SR_TID.X ;  /* 0x0000000000067919 */ /* 0x000e220000002100 */
[----:B------:R-:W1:Y:S02]  /*1ca0*/  LDCU.64 UR10, c[0x0][0x380] ;  /* 0x00007000ff0a77ac */ /* 0x000e640008000a00 */
[----:B-1----:R-:W-:Y:S02]  /*1cb0*/  IMAD.U32 R2, RZ, RZ, UR10 ;  /* 0x0000000aff027e24 */ /* 0x002fe4000f8e00ff */
[----:B------:R-:W-:Y:S02]  /*1cc0*/  IMAD.U32 R3, RZ, RZ, UR11 ;  /* 0x0000000bff037e24 */ /* 0x000fe4000f8e00ff */
[----:B0-----:R-:W-:-:S04]  /*1cd0*/  IMAD.IADD R9, R23, 0x1, R6 ;  /* 0x0000000117097824 */ /* 0x001fc800078e0206 */
[----:B------:R-:W-:-:S05]  /*1ce0*/  IMAD.WIDE.U32 R8, R9, 0x4, R2 ;  /* 0x0000000409087825 */ /* 0x000fca00078e0002 */
        /* <DEDUP_REMOVED lines=16> */
[----:B------:R-:W-:-:S02]  /*1df0*/  ISETP.GE.U32.AND P0, PT, R4, UR5, PT ;  /* 0x0000000504007c0c */ /* 0x000fc4000bf06070 */
[----:B--2---:R-:W-:-:S04]  /*1e00*/  IADD3 R7, PT, PT, R12, R7, R24 ;  /* 0x000000070c077210 */ /* 0x004fc80007ffe018 */
[----:B---3--:R-:W-:-:S04]  /*1e10*/  IADD3 R7, PT, PT, R14, R11, R7 ;  /* 0x0000000b0e077210 */ /* 0x008fc80007ffe007 */
[----:B----4-:R-:W-:-:S04]  /*1e20*/  IADD3 R7, PT, PT, R16, R13, R7 ;  /* 0x0000000d10077210 */ /* 0x010fc80007ffe007 */
[----:B-----5:R-:W-:-:S04]  /*1e30*/  IADD3 R7, PT, PT, R18, R15, R7 ;  /* 0x0000000f12077210 */ /* 0x020fc80007ffe007 */
[----:B------:R-:W-:-:S04]  /*1e40*/  IADD3 R7, PT, PT, R20, R17, R7 ;  /* 0x0000001114077210 */ /* 0x000fc80007ffe007 */
[----:B------:R-:W-:-:S04]  /*1e50*/  IADD3 R7, PT, PT, R22, R19, R7 ;  /* 0x0000001316077210 */ /* 0x000fc80007ffe007 */
[----:B------:R-:W-:-:S05]  /*1e60*/  IADD3 R10, PT, PT, R10, R5, R7 ;  /* 0x000000050a0a7210 */ /* 0x000fca0007ffe007 */
[----:B------:R-:W-:Y:S01]  /*1e70*/  IMAD.IADD R7, R21, 0x1, R10 ;  /* 0x0000000115077824 */ /* 0x000fe200078e020a */
[----:B------:R-:W-:Y:S06]  /*1e80*/  @!P0 BRA `(.L_x_88) ;  /* 0x0000000400988947 */ /* 0x000fec0003800000 */
[----:B------:R-:W-:Y:S01]  /*1e90*/  UIADD3 UR7, UPT, UPT, UR6, -0x1000, URZ ;  /* 0xfffff00006077890 */ /* 0x000fe2000fffe0ff */
[----:B------:R-:W-:Y:S01]  /*1ea0*/  VIADD R23, R23, UR5 ;  /* 0x0000000517177c36 */ /* 0x000fe20008000000 */
[----:B------:R-:W-:-:S03]  /*1eb0*/  UMOV UR4, URZ ;  /* 0x000000ff00047c82 */ /* 0x000fc60008000000 */
[C---:B------:R-:W-:Y:S01]  /*1ec0*/  VIADD R8, R23.reuse, 0x100 ;  /* 0x0000010017087836 */ /* 0x040fe20000000000 */
[C---:B------:R-:W-:Y:S01]  /*1ed0*/  ISETP.GT.U32.AND P0, PT, R23.reuse, UR7, PT ;  /* 0x0000000717007c0c */ /* 0x040fe2000bf04070 */
[----:B------:R-:W-:-:S12]  /*1ee0*/  IMAD.IADD R9, R23, 0x1, R6 ;  /* 0x0000000117097824 */ /* 0x000fd800078e0206 */
[----:B------:R-:W-:Y:S05]  /*1ef0*/  @P0 BRA `(.L_x_89) ;  /* 0x0000000000980947 */ /* 0x000fea0003800000 */
[----:B------:R-:W0:Y:S01]  /*1f00*/  LDC.64 R2, c[0x0][0x380] ;  /* 0x0000e000ff027b82 */ /* 0x000e220000000a00 */
[----:B------:R-:W1:Y:S01]  /*1f10*/  LDCU UR6, c[0x0][0x3a8] ;  /* 0x00007500ff0677ac */ /* 0x000e620008000800 */
[----:B------:R-:W-:Y:S01]  /*1f20*/  NOP ;  /* 0x0000000000007918 */ /* 0x000fe20000000000 */
.L_x_90:
[----:B------:R-:W-:-:S04]  /*1f30*/  IMAD.IADD R5, R6, 0x1, R23 ;  /* 0x0000000106057824 */ /* 0x000fc800078e0217 */
[----:B0-----:R-:W-:-:S05]  /*1f40*/  IMAD.WIDE.U32 R4, R5, 0x4, R2 ;  /* 0x0000000405047825 */ /* 0x001fca00078e0002 */
        /* <DEDUP_REMOVED lines=12> */
[----:B------:R-:W5:Y:S01]  /*2010*/  LDG.E.CONSTANT R20, desc[UR8][R4.64+0x3c00] ;  /* 0x003c000804147981 */ /* 0x000f62000c1e9900 */
[----:B--2---:R-:W-:-:S03]  /*2020*/  IADD3 R24, PT, PT, R19, R18, R7 ;  /* 0x0000001213187210 */ /* 0x004fc60007ffe007 */
[----:B------:R-:W2:Y:S04]  /*2030*/  LDG.E.CONSTANT R19, desc[UR8][R4.64+0x3000] ;  /* 0x0030000804137981 */ /* 0x000ea8000c1e9900 */
[----:B------:R-:W2:Y:S04]  /*2040*/  LDG.E.CONSTANT R18, desc[UR8][R4.64+0x3400] ;  /* 0x0034000804127981 */ /* 0x000ea8000c1e9900 */
[----:B------:R-:W2:Y:S01]  /*2050*/  LDG.E.CONSTANT R7, desc[UR8][R4.64+0x3800] ;  /* 0x0038000804077981 */ /* 0x000ea2000c1e9900 */
[----:B---3--:R-:W-:-:S04]  /*2060*/  IADD3 R21, PT, PT, R22, R21, R24 ;  /* 0x0000001516157210 */ /* 0x008fc80007ffe018 */
[----:B----4-:R-:W-:-:S04]  /*2070*/  IADD3 R16, PT, PT, R16, R17, R21 ;  /* 0x0000001110107210 */ /* 0x010fc80007ffe015 */
[----:B-----5:R-:W-:-:S04]  /*2080*/  IADD3 R14, PT, PT, R14, R15, R16 ;  /* 0x0000000f0e0e7210 */ /* 0x020fc80007ffe010 */
[----:B------:R-:W-:Y:S02]  /*2090*/  IADD3 R12, PT, PT, R12, R13, R14 ;  /* 0x0000000d0c0c7210 */ /* 0x000fe40007ffe00e */
[----:B-1----:R-:W-:-:S04]  /*20a0*/  IADD3 R13, PT, PT, -R23, UR6, RZ ;  /* 0x00000006170d7c10 */ /* 0x002fc8000fffe1ff */
[----:B------:R-:W-:Y:S02]  /*20b0*/  ISETP.GE.U32.AND P0, PT, R13, UR5, PT ;  /* 0x000000050d007c0c */ /* 0x000fe4000bf06070 */
[----:B------:R-:W-:-:S04]  /*20c0*/  IADD3 R10, PT, PT, R11, R10, R12 ;  /* 0x0000000a0b0a7210 */ /* 0x000fc80007ffe00c */
[----:B--2---:R-:W-:-:S04]  /*20d0*/  IADD3 R10, PT, PT, R18, R19, R10 ;  /* 0x00000013120a7210 */ /* 0x004fc80007ffe00a */
[----:B------:R-:W-:-:S03]  /*20e0*/  IADD3 R7, PT, PT, R20, R7, R10 ;  /* 0x0000000714077210 */ /* 0x000fc60007ffe00a */
[----:B------:R-:W-:Y:S05]  /*20f0*/  @!P0 BRA `(.L_x_88) ;  /* 0x0000000000fc8947 */ /* 0x000fea0003800000 */
[----:B------:R-:W-:Y:S01]  /*2100*/  VIADD R23, R23, UR5 ;  /* 0x0000000517177c36 */ /* 0x000fe20008000000 */
[----:B------:R-:W-:Y:S01]  /*2110*/  UIADD3 UR4, UPT, UPT, UR4, 0x1, URZ ;  /* 0x0000000104047890 */ /* 0x000fe2000fffe0ff */
[----:B------:R-:W-:Y:S02]  /*2120*/  VIADD R8, R8, UR5 ;  /* 0x0000000508087c36 */ /* 0x000fe40008000000 */
[----:B------:R-:W-:Y:S01]  /*2130*/  VIADD R9, R9, UR5 ;  /* 0x0000000509097c36 */ /* 0x000fe20008000000 */
[----:B------:R-:W-:-:S13]  /*2140*/  ISETP.GT.U32.AND P0, PT, R23, UR7, PT ;  /* 0x0000000717007c0c */ /* 0x000fda000bf04070 */
[----:B------:R-:W-:Y:S05]  /*2150*/  @!P0 BRA `(.L_x_90) ;  /* 0xfffffffc00748947 */ /* 0x000fea000383ffff */
.L_x_89:
[----:B------:R-:W-:-:S13]  /*2160*/  ISETP.GE.U32.AND P0, PT, R23, UR6, PT ;  /* 0x0000000617007c0c */ /* 0x000fda000bf06070 */
[----:B------:R-:W-:Y:S05]  /*2170*/  @P0 BRA `(.L_x_88) ;  /* 0x0000000000dc0947 */ /* 0x000fea0003800000 */
[----:B------:R-:W-:Y:S01]  /*2180*/  IADD3 R23, PT, PT, -R23, UR6, RZ ;  /* 0x0000000617177c10 */ /* 0x000fe2000fffe1ff */
[----:B------:R-:W-:Y:S03]  /*2190*/  BSSY.RECONVERGENT B1, `(.L_x_88) ;  /* 0x0000035000017945 */ /* 0x000fe60003800200 */
[----:B------:R-:W-:-:S13]  /*21a0*/  ISETP.GE.AND P0, PT, R6, R23, PT ;  /* 0x000000170600720c */ /* 0x000fda0003f06270 */
[----:B------:R-:W-:Y:S05]  /*21b0*/  @P0 BRA `(.L_x_91) ;  /* 0x0000000000c80947 */ /* 0x000fea0003800000 */
[----:B------:R-:W0:Y:S01]  /*21c0*/  LDCU UR5, c[0x0][0x3ac] ;  /* 0x00007580ff0577ac */ /* 0x000e220008000800 */
[----:B------:R-:W1:Y:S01]  /*21d0*/  LDC R10, c[0x0][0x3ac] ;  /* 0x0000eb00ff0a7b82 */ /* 0x000e620000000800 */
[----:B------:R-:W-:Y:S01]  /*21e0*/  LOP3.LUT R4, RZ, R6, RZ, 0x33, !PT ;  /* 0x00000006ff047212 */ /* 0x000fe200078e33ff */
[----:B------:R-:W-:Y:S01]  /*21f0*/  IMAD.SHL.U32 R11, R0, 0x1000, RZ ;  /* 0x00001000000b7824 */ /* 0x000fe200078e00ff */
[----:B------:R-:W-:Y:S03]  /*2200*/  BSSY.RECONVERGENT B2, `(.L_x_92) ;  /* 0x0000018000027945 */ /* 0x000fe60003800200 */
[----:B------:R-:W-:Y:S01]  /*2210*/  VIADD R5, R4, UR6 ;  /* 0x0000000604057c36 */ /* 0x000fe20008000000 */
[----:B0-----:R-:W-:-:S06]  /*2220*/  USHF.L.U32 UR5, UR5, 0xc, URZ ;  /* 0x0000000c05057899 */ /* 0x001fcc00080006ff */
[----:B------:R-:W-:-:S04]  /*2230*/  VIADD R4, R11, UR5 ;  /* 0x000000050b047c36 */ /* 0x000fc80008000000 */
[C---:B------:R-:W-:Y:S02]  /*2240*/  IMAD.IADD R11, R5.reuse, 0x1, -R4 ;  /* 0x00000001050b7824 */ /* 0x040fe400078e0a04 */
[----:B-1----:R-:W-:Y:S01]  /*2250*/  IMAD R4, R10, UR4, RZ ;  /* 0x000000040a047c24 */ /* 0x002fe2000f8e02ff */
[C---:B------:R-:W-:Y:S02]  /*2260*/  LOP3.LUT R10, R5.reuse, 0x300, RZ, 0xc0, !PT ;  /* 0x00000300050a7812 */ /* 0x040fe400078ec0ff */
[----:B------:R-:W-:Y:S01]  /*2270*/  LEA.HI R5, R5, 0x1, RZ, 0x18 ;  /* 0x0000000105057811 */ /* 0x000fe200078fc0ff */
[----:B------:R-:W-:Y:S01]  /*2280*/  IMAD R4, R4, -0x1000, R11 ;  /* 0xfffff00004047824 */ /* 0x000fe200078e020b */
[----:B------:R-:W-:Y:S01]  /*2290*/  ISETP.NE.AND P0, PT, R10, 0x300, PT ;  /* 0x000003000a00780c */ /* 0x000fe20003f05270 */
[----:B------:R-:W-:-:S03]  /*22a0*/  IMAD.MOV.U32 R11, RZ, RZ, R6 ;  /* 0x000000ffff0b7224 */ /* 0x000fc600078e0006 */
[----:B------:R-:W-:-:S09]  /*22b0*/  ISETP.GE.U32.AND P1, PT, R4, 0x300, PT ;  /* 0x000003000400780c */ /* 0x000fd20003f26070 */
[----:B------:R-:W-:Y:S05]  /*22c0*/  @!P0 BRA `(.L_x_93) ;  /* 0x00000000002c8947 */ /* 0x000fea0003800000 */
[----:B------:R-:W-:Y:S01]  /*22d0*/  LOP3.LUT R5, R5, 0x3, RZ, 0xc0, !PT ;  /* 0x0000000305057812 */ /* 0x000fe200078ec0ff */
[----:B------:R-:W-:-:S04]  /*22e0*/  IMAD.MOV.U32 R11, RZ, RZ, R6 ;  /* 0x000000ffff0b7224 */ /* 0x000fc800078e0006 */
[----:B------:R-:W-:-:S07]  /*22f0*/  IMAD.MOV R10, RZ, RZ, -R5 ;  /* 0x000000ffff0a7224 */ /* 0x000fce00078e0a05 */
.L_x_94:
        /* <DEDUP_REMOVED lines=8> */
.L_x_93:
[----:B------:R-:W-:Y:S05]  /*2380*/  BSYNC.RECONVERGENT B2 ;  /* 0x0000000000027941 */ /* 0x000fea0003800200 */
.L_x_92:
[----:B------:R-:W-:Y:S05]  /*2390*/  @!P1 BRA `(.L_x_91) ;  /* 0x0000000000509947 */ /* 0x000fea0003800000 */
[C---:B------:R-:W-:Y:S02]  /*23a0*/  IMAD.IADD R15, R11.reuse, 0x1, R8 ;  /* 0x000000010b0f7824 */ /* 0x040fe400078e0208 */
[----:B------:R-:W-:-:S07]  /*23b0*/  VIADD R14, R11, 0x200 ;  /* 0x000002000b0e7836 */ /* 0x000fce0000000000 */
.L_x_95:
        /* <DEDUP_REMOVED lines=18> */
.L_x_91:
[----:B------:R-:W-:Y:S05]  /*24e0*/  BSYNC.RECONVERGENT B1 ;  /* 0x0000000000017941 */ /* 0x000fea0003800200 */
.L_x_88:
        /* <DEDUP_REMOVED lines=24> */
.L_x_69:
[----:B------:R-:W-:Y:S05]  /*2670*/  BSYNC.RECONVERGENT B0 ;  /* 0x0000000000007941 */ /* 0x000fea0003800200 */
.L_x_57:
[----:B------:R-:W-:Y:S05]  /*2680*/  @P0 EXIT ;  /* 0x000000000000094d */ /* 0x000fea0003800000 */
[----:B------:R-:W2:Y:S02]  /*2690*/  LDC.64 R4, c[0x0][0x388] ;  /* 0x0000e200ff047b82 */ /* 0x000ea40000000a00 */
[----:B--2---:R-:W-:-:S05]  /*26a0*/  IMAD.WIDE.U32 R4, R0, 0x4, R4 ;  /* 0x0000000400047825 */ /* 0x004fca00078e0004 */
[----:B------:R-:W-:Y:S01]  /*26b0*/  STG.E desc[UR8][R4.64], R3 ;  /* 0x0000000304007986 */ /* 0x000fe2000c101908 */
[----:B------:R-:W-:Y:S05]  /*26c0*/  EXIT ;  /* 0x000000000000794d */ /* 0x000fea0003800000 */
.L_x_96:
        /* <DEDUP_REMOVED lines=11> */
.L_x_154:


//--------------------- .text._ZN3cub18CUB_300001_SM_10006detail6reduce28DeviceReduceSingleTileKernelINS2_10policy_hubIijN4cuda3std3__44plusIvEEE10Policy1000EPiSC_jS9_iiNS7_10__identityEEEvT0_T1_T2_T3_T4_T6_ --------------------------
	.section	.text._ZN3cub18CUB_300001_SM_10006detail6reduce28DeviceReduceSingleTileKernelINS2_10policy_hubIijN4cuda3std3__44plusIvEEE10Policy1000EPiSC_jS9_iiNS7_10__identityEEEvT0_T1_T2_T3_T4_T6_,"ax",@progbits
	.align	128
        .global         _ZN3cub18CUB_300001_SM_10006detail6reduce28DeviceReduceSingleTileKernelINS2_10policy_hubIijN4cuda3std3__44plusIvEEE10Policy1000EPiSC_jS9_iiNS7_10__identityEEEvT0_T1_T2_T3_T4_T6_
        .type           _ZN3cub18CUB_300001_SM_10006detail6reduce28DeviceReduceSingleTileKernelINS2_10policy_hubIijN4cuda3std3__44plusIvEEE10Policy1000EPiSC_jS9_iiNS7_10__identityEEEvT0_T1_T2_T3_T4_T6_,@function
        .size           _ZN3cub18CUB_300001_SM_10006detail6reduce28DeviceReduceSingleTileKernelINS2_10policy_hubIijN4cuda3std3__44plusIvEEE10Policy1000EPiSC_jS9_iiNS7_10__identityEEEvT0_T1_T2_T3_T4_T6_,(.L_x_155 - _ZN3cub18CUB_300001_SM_10006detail6reduce28DeviceReduceSingleTileKernelINS2_10policy_hubIijN4cuda3std3__44plusIvEEE10Policy1000EPiSC_jS9_iiNS7_10__identityEEEvT0_T1_T2_T3_T4_T6_)
        .other          _ZN3cub18CUB_300001_SM_10006detail6reduce28DeviceReduceSingleTileKernelINS2_10policy_hubIijN4cuda3std3__44plusIvEEE10Policy1000EPiSC_jS9_iiNS7_10__identityEEEvT0_T1_T2_T3_T4_T6_,@"STO_CUDA_ENTRY STV_DEFAULT"
_ZN3cub18CUB_300001_SM_10006detail6reduce28DeviceReduceSingleTileKernelINS2_10policy_hubIijN4cuda3std3__44plusIvEEE10Policy1000EPiSC_jS9_iiNS7_10__identityEEEvT0_T1_T2_T3_T4_T6_:
.text._ZN3cub18CUB_300001_SM_10006detail6reduce28DeviceReduceSingleTileKernelINS2_10policy_hubIijN4cuda3std3__44plusIvEEE10Policy1000EPiSC_jS9_iiNS7_10__identityEEEvT0_T1_T2_T3_T4_T6_:
        /* <DEDUP_REMOVED lines=13> */
.L_x_97:
[----:B------:R-:W0:Y:S01]  /*00d0*/  LDCU UR4, c[0x0][0x380] ;  /* 0x00007000ff0477ac */ /* 0x000e220008000800 */
[----:B------:R-:W-:Y:S01]  /*00e0*/  BSSY.RECONVERGENT B0, `(.L_x_98) ;  /* 0x00002a6000007945 */ /* 0x000fe20003800200 */
[----:B0-----:R-:W-:-:S09]  /*00f0*/  ULOP3.LUT UP0, URZ, UR4, 0xf, URZ, 0xc0, !UPT ;  /* 0x0000000f04ff7892 */ /* 0x001fd2000f80c0ff */
[----:B------:R-:W-:Y:S05]  /*0100*/  BRA.U UP0, `(.L_x_99) ;  /* 0x0000001500187547 */ /* 0x000fea000b800000 */
        /* <DEDUP_REMOVED lines=8> */
[----:B------:R-:W0:Y:S02]  /*0190*/  LDC.64 R4, c[0x0][0x380] ;  /* 0x0000e000ff047b82 */ /* 0x000e240000000a00 */
[----:B0-----:R-:W-:-:S05]  /*01a0*/  IMAD.WIDE.U32 R4, R0, 0x4, R4 ;  /* 0x0000000400047825 */ /* 0x001fca00078e0004 */
[----:B------:R0:W5:Y:S01]  /*01b0*/  LDG.E.CONSTANT R2, desc[UR6][R4.64] ;  /* 0x0000000604027981 */ /* 0x000162000c1e9900 */
[----:B------:R-:W-:-:S07]  /*01c0*/  VIADD R6, R0, 0x100 ;  /* 0x0000010000067836 */ /* 0x000fce0000000000 */
.L_x_102:
[----:B------:R-:W-:Y:S05]  /*01d0*/  BSYNC.RECONVERGENT B1 ;  /* 0x0000000000017941 */ /* 0x000fea0003800200 */
.L_x_101:
[----:B------:R-:W-:Y:S01]  /*01e0*/  ISETP.GE.U32.AND P0, PT, R6, R3, PT ;  /* 0x000000030600720c */ /* 0x000fe20003f06070 */
        /* <DEDUP_REMOVED lines=15> */
.L_x_107:
        /* <DEDUP_REMOVED lines=9> */
.L_x_106:
[----:B------:R-:W-:Y:S05]  /*0370*/  BSYNC.RECONVERGENT B2 ;  /* 0x0000000000027941 */ /* 0x000fea0003800200 */
.L_x_105:
[----:B------:R-:W-:Y:S05]  /*0380*/  @!P1 BRA `(.L_x_104) ;  /* 0x00000004001c9947 */ /* 0x000fea0003800000 */
[----:B------:R-:W0:Y:S01]  /*0390*/  LDC.64 R4, c[0x0][0x380] ;  /* 0x0000e000ff047b82 */ /* 0x000e220000000a00 */
[----:B------:R-:W-:Y:S01]  /*03a0*/  IMAD.IADD R7, R3, 0x1, -R6 ;  /* 0x0000000103077824 */ /* 0x000fe200078e0a06 */
[----:B------:R-:W-:Y:S01]  /*03b0*/  BSSY.RECONVERGENT B2, `(.L_x_108) ;  /* 0x0000025000027945 */ /* 0x000fe20003800200 */
[----:B------:R-:W-:-:S03]  /*03c0*/  PLOP3.LUT P0, PT, PT, PT, PT, 0x80, 0x8 ;  /* 0x000000000008781c */ /* 0x000fc60003f0f070 */
[----:B------:R-:W-:Y:S01]  /*03d0*/  ISETP.GT.AND P1, PT, R7, 0xc00, PT ;  /* 0x00000c000700780c */ /* 0x000fe20003f24270 */
[----:B0-----:R-:W-:-:S12]  /*03e0*/  IMAD.WIDE.U32 R4, R6, 0x4, R4 ;  /* 0x0000000406047825 */ /* 0x001fd800078e0004 */
[----:B------:R-:W-:Y:S05]  /*03f0*/  @!P1 BRA `(.L_x_109) ;  /* 0x0000000000809947 */ /* 0x000fea0003800000 */
[----:B------:R-:W-:Y:S01]  /*0400*/  PLOP3.LUT P0, PT, PT, PT, PT, 0x8, 0x80 ;  /* 0x000000000080781c */ /* 0x000fe20003f0e170 */
[----:B------:R-:W-:-:S12]  /*0410*/  VIADD R7, R3, 0xfffff400 ;  /* 0xfffff40003077836 */ /* 0x000fd80000000000 */
.L_x_110:
[----:B------:R-:W2:Y:S04]  /*0420*/  LDG.E.CONSTANT R13, desc[UR6][R4.64] ;  /* 0x00000006040d7981 */ /* 0x000ea8000c1e9900 */
[----:B------:R-:W2:Y:S04]  /*0430*/  LDG.E.CONSTANT R12, desc[UR6][R4.64+0x400] ;  /* 0x00040006040c7981 */ /* 0x000ea8000c1e9900 */
[----:B------:R-:W3:Y:S04]  /*0440*/  LDG.E.CONSTANT R15, desc[UR6][R4.64+0x800] ;  /* 0x00080006040f7981 */ /* 0x000ee8000c1e9900 */
[----:B------:R-:W3:Y:S04]  /*0450*/  LDG.E.CONSTANT R14, desc[UR6][R4.64+0xc00] ;  /* 0x000c0006040e7981 */ /* 0x000ee8000c1e9900 */
[----:B------:R-:W4:Y:S04]  /*0460*/  LDG.E.CONSTANT R17, desc[UR6][R4.64+0x1000] ;  /* 0x0010000604117981 */ /* 0x000f28000c1e9900 */
        /* <DEDUP_REMOVED lines=10> */
[----:B------:R0:W4:Y:S01]  /*0510*/  LDG.E.CONSTANT R8, desc[UR6][R4.64+0x3c00] ;  /* 0x003c000604087981 */ /* 0x000122000c1e9900 */
[----:B------:R-:W-:-:S05]  /*0520*/  VIADD R6, R6, 0x1000 ;  /* 0x0000100006067836 */ /* 0x000fca0000000000 */
[----:B------:R-:W-:Y:S02]  /*0530*/  ISETP.GE.AND P1, PT, R6, R7, PT ;  /* 0x000000070600720c */ /* 0x000fe40003f26270 */
[----:B--2--5:R-:W-:Y:S02]  /*0540*/  IADD3 R12, PT, PT, R12, R13, R2 ;  /* 0x0000000d0c0c7210 */ /* 0x024fe40007ffe002 */
[----:B------:R-:W-:-:S05]  /*0550*/  IADD3 R13, P2, PT, R4, 0x4000, RZ ;  /* 0x00004000040d7810 */ /* 0x000fca0007f5e0ff */
[----:B0-----:R-:W-:Y:S01]  /*0560*/  IMAD.X R5, RZ, RZ, R5, P2 ;  /* 0x000000ffff057224 */ /* 0x001fe200010e0605 */
[----:B---3--:R-:W-:Y:S01]  /*0570*/  IADD3 R12, PT, PT, R14, R15, R12 ;  /* 0x0000000f0e0c7210 */ /* 0x008fe20007ffe00c */
[----:B------:R-:W-:-:S03]  /*0580*/  IMAD.MOV.U32 R4, RZ, RZ, R13 ;  /* 0x000000ffff047224 */ /* 0x000fc600078e000d */
[----:B----4-:R-:W-:-:S04]  /*0590*/  IADD3 R12, PT, PT, R16, R17, R12 ;  /* 0x00000011100c7210 */ /* 0x010fc80007ffe00c */
[----:B------:R-:W-:-:S04]  /*05a0*/  IADD3 R12, PT, PT, R18, R19, R12 ;  /* 0x00000013120c7210 */ /* 0x000fc80007ffe00c */
[----:B------:R-:W-:-:S04]  /*05b0*/  IADD3 R12, PT, PT, R20, R21, R12 ;  /* 0x00000015140c7210 */ /* 0x000fc80007ffe00c */
[----:B------:R-:W-:-:S04]  /*05c0*/  IADD3 R12, PT, PT, R22, R23, R12 ;  /* 0x00000017160c7210 */ /* 0x000fc80007ffe00c */
[----:B------:R-:W-:-:S04]  /*05d0*/  IADD3 R10, PT, PT, R10, R11, R12 ;  /* 0x0000000b0a0a7210 */ /* 0x000fc80007ffe00c */
[----:B------:R-:W-:Y:S01]  /*05e0*/  IADD3 R2, PT, PT, R8, R9, R10 ;  /* 0x0000000908027210 */ /* 0x000fe20007ffe00a */
[----:B------:R-:W-:Y:S06]  /*05f0*/  @!P1 BRA `(.L_x_110) ;  /* 0xfffffffc00889947 */ /* 0x000fec000383ffff */
.L_x_109:
[----:B------:R-:W-:Y:S05]  /*0600*/  BSYNC.RECONVERGENT B2 ;  /* 0x0000000000027941 */ /* 0x000fea0003800200 */
.L_x_108:
[----:B------:R-:W-:Y:S01]  /*0610*/  IMAD.IADD R7, R3, 0x1, -R6 ;  /* 0x0000000103077824 */ /* 0x000fe200078e0a06 */
[----:B------:R-:W-:Y:S04]  /*0620*/  BSSY.RECONVERGENT B2, `(.L_x_111) ;  /* 0x0000015000027945 */ /* 0x000fe80003800200 */
[----:B------:R-:W-:-:S13]  /*0630*/  ISETP.GT.AND P1, PT, R7, 0x400, PT ;  /* 0x000004000700780c */ /* 0x000fda0003f24270 */
[----:B------:R-:W-:Y:S05]  /*0640*/  @!P1 BRA `(.L_x_112) ;  /* 0x0000000000489947 */ /* 0x000fea0003800000 */
[----:B------:R-:W2:Y:S04]  /*0650*/  LDG.E.CONSTANT R7, desc[UR6][R4.64] ;  /* 0x0000000604077981 */ /* 0x000ea8000c1e9900 */
[----:B------:R-:W2:Y:S04]  /*0660*/  LDG.E.CONSTANT R8, desc[UR6][R4.64+0x400] ;  /* 0x0004000604087981 */ /* 0x000ea8000c1e9900 */
[----:B------:R-:W3:Y:S04]  /*0670*/  LDG.E.CONSTANT R10, desc[UR6][R4.64+0x800] ;  /* 0x00080006040a7981 */ /* 0x000ee8000c1e9900 */
[----:B------:R-:W3:Y:S04]  /*0680*/  LDG.E.CONSTANT R9, desc[UR6][R4.64+0xc00] ;  /* 0x000c000604097981 */ /* 0x000ee8000c1e9900 */
[----:B------:R-:W4:Y:S04]  /*0690*/  LDG.E.CONSTANT R12, desc[UR6][R4.64+0x1000] ;  /* 0x00100006040c7981 */ /* 0x000f28000c1e9900 */
[----:B------:R-:W4:Y:S04]  /*06a0*/  LDG.E.CONSTANT R11, desc[UR6][R4.64+0x1400] ;  /* 0x00140006040b7981 */ /* 0x000f28000c1e9900 */
[----:B------:R-:W4:Y:S04]  /*06b0*/  LDG.E.CONSTANT R14, desc[UR6][R4.64+0x1800] ;  /* 0x00180006040e7981 */ /* 0x000f28000c1e9900 */
[----:B------:R0:W4:Y:S01]  /*06c0*/  LDG.E.CONSTANT R13, desc[UR6][R4.64+0x1c00] ;  /* 0x001c0006040d7981 */ /* 0x000122000c1e9900 */
[----:B------:R-:W-:Y:S01]  /*06d0*/  PLOP3.LUT P0, PT, PT, PT, PT, 0x8, 0x80 ;  /* 0x000000000080781c */ /* 0x000fe20003f0e170 */
[----:B------:R-:W-:Y:S01]  /*06e0*/  VIADD R6, R6, 0x800 ;  /* 0x0000080006067836 */ /* 0x000fe20000000000 */
[----:B--2--5:R-:W-:-:S02]  /*06f0*/  IADD3 R7, PT, PT, R8, R7, R2 ;  /* 0x0000000708077210 */ /* 0x024fc40007ffe002 */
[----:B------:R-:W-:-:S05]  /*0700*/  IADD3 R8, P1, PT, R4, 0x2000, RZ ;  /* 0x0000200004087810 */ /* 0x000fca0007f3e0ff */
[----:B0-----:R-:W-:Y:S01]  /*0710*/  IMAD.MOV.U32 R4, RZ, RZ, R8 ;  /* 0x000000ffff047224 */ /* 0x001fe200078e0008 */
[----:B---3--:R-:W-:Y:S01]  /*0720*/  IADD3 R7, PT, PT, R9, R10, R7 ;  /* 0x0000000a09077210 */ /* 0x008fe20007ffe007 */
[----:B------:R-:W-:-:S04]  /*0730*/  IMAD.X R9, RZ, RZ, R5, P1 ;  /* 0x000000ffff097224 */ /* 0x000fc800008e0605 */
[----:B------:R-:W-:Y:S01]  /*0740*/  IMAD.MOV.U32 R5, RZ, RZ, R9 ;  /* 0x000000ffff057224 */ /* 0x000fe200078e0009 */
[----:B----4-:R-:W-:-:S04]  /*0750*/  IADD3 R7, PT, PT, R11, R12, R7 ;  /* 0x0000000c0b077210 */ /* 0x010fc80007ffe007 */
[----:B------:R-:W-:-:S07]  /*0760*/  IADD3 R2, PT, PT, R13, R14, R7 ;  /* 0x0000000e0d027210 */ /* 0x000fce0007ffe007 */
.L_x_112:
[----:B------:R-:W-:Y:S05]  /*0770*/  BSYNC.RECONVERGENT B2 ;  /* 0x0000000000027941 */ /* 0x000fea0003800200 */
.L_x_111:
[----:B------:R-:W-:-:S13]  /*0780*/  ISETP.LT.OR P0, PT, R6, R3, P0 ;  /* 0x000000030600720c */ /* 0x000fda0000701670 */
[----:B------:R-:W-:Y:S05]  /*0790*/  @!P0 BRA `(.L_x_104) ;  /* 0x0000000000188947 */ /* 0x000fea0003800000 */
[----:B------:R-:W2:Y:S04]  /*07a0*/  LDG.E.CONSTANT R7, desc[UR6][R4.64] ;  /* 0x0000000604077981 */ /* 0x000ea8000c1e9900 */
[----:B------:R-:W2:Y:S04]  /*07b0*/  LDG.E.CONSTANT R6, desc[UR6][R4.64+0x400] ;  /* 0x0004000604067981 */ /* 0x000ea8000c1e9900 */
[----:B------:R-:W3:Y:S04]  /*07c0*/  LDG.E.CONSTANT R9, desc[UR6][R4.64+0x800] ;  /* 0x0008000604097981 */ /* 0x000ee8000c1e9900 */
[----:B------:R-:W3:Y:S01]  /*07d0*/  LDG.E.CONSTANT R8, desc[UR6][R4.64+0xc00] ;  /* 0x000c000604087981 */ /* 0x000ee2000c1e9900 */
[----:B--2--5:R-:W-:-:S04]  /*07e0*/  IADD3 R2, PT, PT, R6, R7, R2 ;  /* 0x0000000706027210 */ /* 0x024fc80007ffe002 */
[----:B---3--:R-:W-:-:S07]  /*07f0*/  IADD3 R2, PT, PT, R8, R9, R2 ;  /* 0x0000000908027210 */ /* 0x008fce0007ffe002 */
.L_x_104:
[----:B------:R-:W-:Y:S05]  /*0800*/  BSYNC.RECONVERGENT B1 ;  /* 0x0000000000017941 */ /* 0x000fea0003800200 */
.L_x_103:
[----:B------:R-:W-:-:S13]  /*0810*/  ISETP.GE.U32.AND P0, PT, R3, 0x100, PT ;  /* 0x000001000300780c */ /* 0x000fda0003f06070 */
[----:B------:R-:W-:Y:S05]  /*0820*/  @!P0 BRA `(.L_x_113) ;  /* 0x0000000000648947 */ /* 0x000fea0003800000 */
[----:B------:R-:W1:Y:S01]  /*0830*/  S2R R3, SR_LANEID ;  /* 0x0000000000037919 */ /* 0x000e620000000000 */
[----:B-----5:R-:W2:Y:S02]  /*0840*/  REDUX.SUM.S32 UR4, R2 ;  /* 0x00000000020473c4 */ /* 0x020ea4000000c200 */
[----:B--2---:R-:W-:Y:S01]  /*0850*/  IMAD.U32 R9, RZ, RZ, UR4 ;  /* 0x00000004ff097e24 */ /* 0x004fe2000f8e00ff */
[----:B-1----:R-:W-:-:S13]  /*0860*/  ISETP.NE.AND P0, PT, R3, RZ, PT ;  /* 0x000000ff0300720c */ /* 0x002fda0003f05270 */
[----:B0-----:R-:W0:Y:S01]  /*0870*/  @!P0 S2R R5, SR_CgaCtaId ;  /* 0x0000000000058919 */ /* 0x001e220000008800 */
[----:B------:R-:W-:Y:S02]  /*0880*/  @!P0 MOV R4, 0x400 ;  /* 0x0000040000048802 */ /* 0x000fe40000000f00 */
[----:B------:R-:W-:-:S04]  /*0890*/  @!P0 SHF.R.U32.HI R3, RZ, 0x3, R0 ;  /* 0x00000003ff038819 */ /* 0x000fc80000011600 */
[----:B------:R-:W-:Y:S02]  /*08a0*/  @!P0 LOP3.LUT R3, R3, 0x7c, RZ, 0xc0, !PT ;  /* 0x0000007c03038812 */ /* 0x000fe400078ec0ff */
[----:B0-----:R-:W-:-:S05]  /*08b0*/  @!P0 LEA R4, R5, R4, 0x18 ;  /* 0x0000000405048211 */ /* 0x001fca00078ec0ff */
        /* <DEDUP_REMOVED lines=16> */
.L_x_113:
[----:B0-----:R-:W-:Y:S01]  /*09c0*/  LOP3.LUT R4, R0, 0x3e0, RZ, 0xc0, !PT ;  /* 0x000003e000047812 */ /* 0x001fe200078ec0ff */
[----:B------:R-:W0:Y:S04]  /*09d0*/  S2R R10, SR_LANEID ;  /* 0x00000000000a7919 */ /* 0x000e280000000000 */
[----:B------:R-:W-:Y:S01]  /*09e0*/  VIADD R6, R4, 0x20 ;  /* 0x0000002004067836 */ /* 0x000fe20000000000 */
[----:B------:R-:W-:-:S04]  /*09f0*/  LOP3.LUT R4, RZ, R4, RZ, 0x33, !PT ;  /* 0x00000004ff047212 */ /* 0x000fc800078e33ff */
[----:B------:R-:W-:Y:S01]  /*0a00*/  ISETP.GT.U32.AND P0, PT, R6, R3, PT ;  /* 0x000000030600720c */ /* 0x000fe20003f04070 */
[----:B------:R-:W-:-:S05]  /*0a10*/  IMAD.IADD R4, R4, 0x1, R3 ;  /* 0x0000000104047824 */ /* 0x000fca00078e0203 */
[----:B------:R-:W-:-:S05]  /*0a20*/  SEL R5, R4, 0x1f, P0 ;  /* 0x0000001f04057807 */ /* 0x000fca0000000000 */
[----:B-----5:R-:W1:Y:S01]  /*0a30*/  SHFL.DOWN PT, R4, R2, 0x1, R5 ;  /* 0x0820000002047989 */ /* 0x020e6200000e0005 */
[CC--:B0-----:R-:W-:Y:S01]  /*0a40*/  ISETP.GE.AND P0, PT, R10.reuse, R5.reuse, PT ;  /* 0x000000050a00720c */ /* 0x0c1fe20003f06270 */
[C---:B------:R-:W-:Y:S01]  /*0a50*/  VIADD R8, R10.reuse, 0x2 ;  /* 0x000000020a087836 */ /* 0x040fe20000000000 */
[----:B------:R-:W-:Y:S02]  /*0a60*/  ISETP.NE.AND P1, PT, R10, RZ, PT ;  /* 0x000000ff0a00720c */ /* 0x000fe40003f25270 */
[----:B-1----:R-:W-:Y:S02]  /*0a70*/  SEL R7, R4, RZ, !P0 ;  /* 0x000000ff04077207 */ /* 0x002fe40004000000 */
[----:B------:R-:W-:Y:S01]  /*0a80*/  ISETP.GT.AND P0, PT, R8, R5, PT ;  /* 0x000000050800720c */ /* 0x000fe20003f04270 */
[----:B------:R-:W-:-:S08]  /*0a90*/  VIADD R8, R10, 0x4 ;  /* 0x000000040a087836 */ /* 0x000fd00000000000 */
[----:B------:R-:W0:Y:S01]  /*0aa0*/  @!P1 S2R R12, SR_CgaCtaId ;  /* 0x00000000000c9919 */ /* 0x000e220000008800 */
[----:B------:R-:W-:Y:S01]  /*0ab0*/  IMAD.IADD R4, R7, 0x1, R2 ;  /* 0x0000000107047824 */ /* 0x000fe200078e0202 */
[----:B------:R-:W-:-:S04]  /*0ac0*/  @!P1 MOV R9, 0x400 ;  /* 0x0000040000099802 */ /* 0x000fc80000000f00 */
[----:B------:R-:W1:Y:S02]  /*0ad0*/  SHFL.DOWN PT, R6, R4, 0x2, R5 ;  /* 0x0840000004067989 */ /* 0x000e6400000e0005 */
[----:B-1----:R-:W-:Y:S02]  /*0ae0*/  SEL R7, R6, RZ, !P0 ;  /* 0x000000ff06077207 */ /* 0x002fe40004000000 */
[----:B------:R-:W-:Y:S01]  /*0af0*/  ISETP.GT.AND P0, PT, R8, R5, PT ;  /* 0x000000050800720c */ /* 0x000fe20003f04270 */
[----:B------:R-:W-:Y:S01]  /*0b00*/  VIADD R8, R10, 0x10 ;  /* 0x000000100a087836 */ /* 0x000fe20000000000 */
[----:B0-----:R-:W-:Y:S01]  /*0b10*/  @!P1 LEA R12, R12, R9, 0x18 ;  /* 0x000000090c0c9211 */ /* 0x001fe200078ec0ff */
        /* <DEDUP_REMOVED lines=28> */
[----:B------:R-:W3:Y:S01]  /*0ce0*/  LDS.64 R10, [UR4+0x20] ;  /* 0x00002004ff0a7984 */ /* 0x000ee20008000a00 */
[----:B-1----:R-:W-:Y:S02]  /*0cf0*/  SEL R4, R4, RZ, P2 ;  /* 0x000000ff04047207 */ /* 0x002fe40001000000 */
[----:B------:R-:W-:-:S02]  /*0d00*/  ISETP.GT.U32.AND P2, PT, R3, 0x60, PT ;  /* 0x000000600300780c */ /* 0x000fc40003f44070 */
[----:B--2---:R-:W-:Y:S02]  /*0d10*/  SEL R0, R0, RZ, P1 ;  /* 0x000000ff00007207 */ /* 0x004fe40000800000 */
[----:B------:R-:W-:Y:S02]  /*0d20*/  SEL R5, R5, RZ, P2 ;  /* 0x000000ff05057207 */ /* 0x000fe40001000000 */
[----:B------:R-:W-:Y:S02]  /*0d30*/  IADD3 R0, PT, PT, R4, R0, R9 ;  /* 0x0000000004007210 */ /* 0x000fe40007ffe009 */
[C---:B------:R-:W-:Y:S02]  /*0d40*/  ISETP.GT.U32.AND P1, PT, R3.reuse, 0xa0, PT ;  /* 0x000000a00300780c */ /* 0x040fe40003f24070 */
[----:B------:R-:W-:Y:S02]  /*0d50*/  SEL R6, R6, RZ, P3 ;  /* 0x000000ff06067207 */ /* 0x000fe40001800000 */
[----:B------:R-:W-:-:S02]  /*0d60*/  ISETP.GT.U32.AND P2, PT, R3, 0xc0, PT ;  /* 0x000000c00300780c */ /* 0x000fc40003f44070 */
[----:B------:R-:W-:Y:S02]  /*0d70*/  ISETP.GT.U32.AND P3, PT, R3, 0xe0, PT ;  /* 0x000000e00300780c */ /* 0x000fe40003f64070 */
[----:B------:R-:W-:Y:S02]  /*0d80*/  SEL R7, R7, RZ, P1 ;  /* 0x000000ff07077207 */ /* 0x000fe40000800000 */
[----:B------:R-:W-:Y:S02]  /*0d90*/  IADD3 R0, PT, PT, R6, R0, R5 ;  /* 0x0000000006007210 */ /* 0x000fe40007ffe005 */
[----:B---3--:R-:W-:Y:S02]  /*0da0*/  SEL R10, R10, RZ, P2 ;  /* 0x000000ff0a0a7207 */ /* 0x008fe40001000000 */
[----:B------:R-:W-:Y:S02]  /*0db0*/  SEL R11, R11, RZ, P3 ;  /* 0x000000ff0b0b7207 */ /* 0x000fe40001800000 */
[----:B------:R-:W-:-:S05]  /*0dc0*/  IADD3 R0, PT, PT, R10, R0, R7 ;  /* 0x000000000a007210 */ /* 0x000fca0007ffe007 */
[----:B0-----:R-:W-:Y:S01]  /*0dd0*/  IMAD.IADD R9, R0, 0x1, R11 ;  /* 0x0000000100097824 */ /* 0x001fe200078e020b */
[----:B------:R-:W-:Y:S06]  /*0de0*/  BRA `(.L_x_114) ;  /* 0x0000001c00547947 */ /* 0x000fec0003800000 */
.L_x_100:
[----:B------:R-:W0:Y:S01]  /*0df0*/  S2R R0, SR_TID.X ;  /* 0x0000000000007919 */ /* 0x000e220000002100 */
[----:B------:R-:W1:Y:S02]  /*0e00*/  LDCU.64 UR4, c[0x0][0x380] ;  /* 0x00007000ff0477ac */ /* 0x000e640008000a00 */
[----:B-1----:R-:W-:Y:S02]  /*0e10*/  IMAD.U32 R20, RZ, RZ, UR4 ;  /* 0x00000004ff147e24 */ /* 0x002fe4000f8e00ff */
[----:B------:R-:W-:Y:S02]  /*0e20*/  IMAD.U32 R21, RZ, RZ, UR5 ;  /* 0x00000005ff157e24 */ /* 0x000fe4000f8e00ff */
[----:B0-----:R-:W-:-:S04]  /*0e30*/  IMAD.SHL.U32 R2, R0, 0x4, RZ ;  /* 0x0000000400027824 */ /* 0x001fc800078e00ff */
[----:B------:R-:W-:-:S05]  /*0e40*/  IMAD.WIDE.U32 R24, R2, 0x4, R20 ;  /* 0x0000000402187825 */ /* 0x000fca00078e0014 */
[----:B------:R-:W2:Y:S04]  /*0e50*/  LDG.E.128.CONSTANT R4, desc[UR6][R24.64] ;  /* 0x0000000618047981 */ /* 0x000ea8000c1e9d00 */
[----:B------:R-:W3:Y:S04]  /*0e60*/  LDG.E.128.CONSTANT R8, desc[UR6][R24.64+0x1000] ;  /* 0x0010000618087981 */ /* 0x000ee8000c1e9d00 */
[----:B------:R-:W4:Y:S04]  /*0e70*/  LDG.E.128.CONSTANT R12, desc[UR6][R24.64+0x2000] ;  /* 0x00200006180c7981 */ /* 0x000f28000c1e9d00 */
[----:B------:R-:W5:Y:S01]  /*0e80*/  LDG.E.128.CONSTANT R16, desc[UR6][R24.64+0x3000] ;  /* 0x0030000618107981 */ /* 0x000f62000c1e9d00 */
[----:B------:R-:W-:Y:S01]  /*0e90*/  VIADD R22, R3, 0xfffff000 ;  /* 0xfffff00003167836 */ /* 0x000fe20000000000 */
[----:B------:R-:W-:-:S04]  /*0ea0*/  UMOV UR4, 0x1000 ;  /* 0x0000100000047882 */ /* 0x000fc80000000000 */
[----:B------:R-:W-:Y:S02]  /*0eb0*/  ISETP.GE.U32.AND P0, PT, R22, 0x1000, PT ;  /* 0x000010001600780c */ /* 0x000fe40003f06070 */
        /* <DEDUP_REMOVED lines=10> */
[----:B------:R-:W-:-:S07]  /*0f60*/  UMOV UR4, 0x1000 ;  /* 0x0000100000047882 */ /* 0x000fce0000000000 */
[----:B------:R-:W1:Y:S02]  /*0f70*/  LDC.64 R20, c[0x0][0x380] ;  /* 0x0000e000ff147b82 */ /* 0x000e640000000a00 */
.L_x_117:
[----:B------:R-:W-:-:S04]  /*0f80*/  VIADD R25, R2, UR4 ;  /* 0x0000000402197c36 */ /* 0x000fc80008000000 */
[----:B-1----:R-:W-:-:S05]  /*0f90*/  IMAD.WIDE.U32 R24, R25, 0x4, R20 ;  /* 0x0000000419187825 */ /* 0x002fca00078e0014 */
[----:B------:R-:W2:Y:S04]  /*0fa0*/  LDG.E.128.CONSTANT R4, desc[UR6][R24.64] ;  /* 0x0000000618047981 */ /* 0x000ea8000c1e9d00 */
[----:B------:R-:W3:Y:S04]  /*0fb0*/  LDG.E.128.CONSTANT R8, desc[UR6][R24.64+0x1000] ;  /* 0x0010000618087981 */ /* 0x000ee8000c1e9d00 */
[----:B------:R-:W4:Y:S04]  /*0fc0*/  LDG.E.128.CONSTANT R12, desc[UR6][R24.64+0x2000] ;  /* 0x00200006180c7981 */ /* 0x000f28000c1e9d00 */
[----:B------:R-:W5:Y:S01]  /*0fd0*/  LDG.E.128.CONSTANT R16, desc[UR6][R24.64+0x3000] ;  /* 0x0030000618107981 */ /* 0x000f62000c1e9d00 */
[----:B--2---:R-:W-:Y:S01]  /*0fe0*/  IADD3 R5, PT, PT, R5, R4, R23 ;  /* 0x0000000405057210 */ /* 0x004fe20007ffe017 */
[----:B0-----:R-:W-:-:S03]  /*0ff0*/  VIADD R4, R3, -UR4 ;  /* 0x8000000403047c36 */ /* 0x001fc60008000000 */
[----:B------:R-:W-:Y:S02]  /*1000*/  IADD3 R5, PT, PT, R7, R6, R5 ;  /* 0x0000000607057210 */ /* 0x000fe40007ffe005 */
[----:B------:R-:W-:Y:S02]  /*1010*/  ISETP.GE.U32.AND P0, PT, R4, 0x1000, PT ;  /* 0x000010000400780c */ /* 0x000fe40003f06070 */
[----:B---3--:R-:W-:-:S04]  /*1020*/  IADD3 R5, PT, PT, R9, R8, R5 ;  /* 0x0000000809057210 */ /* 0x008fc80007ffe005 */
[----:B------:R-:W-:-:S04]  /*1030*/  IADD3 R5, PT, PT, R11, R10, R5 ;  /* 0x0000000a0b057210 */ /* 0x000fc80007ffe005 */
[----:B----4-:R-:W-:-:S04]  /*1040*/  IADD3 R5, PT, PT, R13, R12, R5 ;  /* 0x0000000c0d057210 */ /* 0x010fc80007ffe005 */
[----:B------:R-:W-:-:S04]  /*1050*/  IADD3 R5, PT, PT, R15, R14, R5 ;  /* 0x0000000e0f057210 */ /* 0x000fc80007ffe005 */
[----:B-----5:R-:W-:-:S04]  /*1060*/  IADD3 R5, PT, PT, R17, R16, R5 ;  /* 0x0000001011057210 */ /* 0x020fc80007ffe005 */
[----:B------:R-:W-:Y:S01]  /*1070*/  IADD3 R23, PT, PT, R19, R18, R5 ;  /* 0x0000001213177210 */ /* 0x000fe20007ffe005 */
[----:B------:R-:W-:Y:S06]  /*1080*/  @!P0 BRA `(.L_x_116) ;  /* 0x0000000000d48947 */ /* 0x000fec0003800000 */
[----:B------:R-:W-:-:S06]  /*1090*/  UIADD3 UR4, UPT, UPT, UR4, 0x1000, URZ ;  /* 0x0000100004047890 */ /* 0x000fcc000fffe0ff */
[----:B------:R-:W-:-:S13]  /*10a0*/  ISETP.LT.U32.AND P0, PT, R22, UR4, PT ;  /* 0x0000000416007c0c */ /* 0x000fda000bf01070 */
[----:B------:R-:W-:Y:S05]  /*10b0*/  @!P0 BRA `(.L_x_117) ;  /* 0xfffffffc00b08947 */ /* 0x000fea000383ffff */
.L_x_115:
[----:B------:R-:W-:-:S13]  /*10c0*/  ISETP.LE.U32.AND P0, PT, R3, UR4, PT ;  /* 0x0000000403007c0c */ /* 0x000fda000bf03070 */
[----:B------:R-:W-:Y:S05]  /*10d0*/  @P0 BRA `(.L_x_116) ;  /* 0x0000000000c00947 */ /* 0x000fea0003800000 */
[----:B------:R-:W-:Y:S01]  /*10e0*/  VIADD R5, R3, -UR4 ;  /* 0x8000000403057c36 */ /* 0x000fe20008000000 */
[----:B------:R-:W-:Y:S04]  /*10f0*/  BSSY.RECONVERGENT B1, `(.L_x_116) ;  /* 0x000002e000017945 */ /* 0x000fe80003800200 */
[----:B------:R-:W-:-:S13]  /*1100*/  ISETP.GE.AND P0, PT, R0, R5, PT ;  /* 0x000000050000720c */ /* 0x000fda0003f06270 */
[----:B------:R-:W-:Y:S05]  /*1110*/  @P0 BRA `(.L_x_118) ;  /* 0x0000000000ac0947 */ /* 0x000fea0003800000 */
[----:B------:R-:W-:Y:S01]  /*1120*/  LOP3.LUT R2, RZ, R0, RZ, 0x33, !PT ;  /* 0x00000000ff027212 */ /* 0x000fe200078e33ff */
[----:B------:R-:W-:Y:S01]  /*1130*/  BSSY.RECONVERGENT B2, `(.L_x_119) ;  /* 0x0000014000027945 */ /* 0x000fe20003800200 */
[----:B------:R-:W-:Y:S02]  /*1140*/  IMAD.MOV.U32 R4, RZ, RZ, R0 ;  /* 0x000000ffff047224 */ /* 0x000fe400078e0000 */
[----:B------:R-:W-:-:S04]  /*1150*/  IADD3 R2, PT, PT, R3, -UR4, R2 ;  /* 0x8000000403027c10 */ /* 0x000fc8000fffe002 */
[C---:B------:R-:W-:Y:S02]  /*1160*/  LOP3.LUT R3, R2.reuse, 0x300, RZ, 0xc0, !PT ;  /* 0x0000030002037812 */ /* 0x040fe400078ec0ff */
[----:B------:R-:W-:Y:S02]  /*1170*/  ISETP.GE.U32.AND P1, PT, R2, 0x300, PT ;  /* 0x000003000200780c */ /* 0x000fe40003f26070 */
[----:B------:R-:W-:-:S13]  /*1180*/  ISETP.NE.AND P0, PT, R3, 0x300, PT ;  /* 0x000003000300780c */ /* 0x000fda0003f05270 */
[----:B------:R-:W-:Y:S05]  /*1190*/  @!P0 BRA `(.L_x_120) ;  /* 0x0000000000348947 */ /* 0x000fea0003800000 */
[----:B------:R-:W-:Y:S01]  /*11a0*/  LEA.HI R2, R2, 0x1, RZ, 0x18 ;  /* 0x0000000102027811 */ /* 0x000fe200078fc0ff */
[----:B------:R-:W-:Y:S02]  /*11b0*/  VIADD R7, R0, UR4 ;  /* 0x0000000400077c36 */ /* 0x000fe40008000000 */
[----:B------:R-:W-:Y:S01]  /*11c0*/  IMAD.MOV.U32 R4, RZ, RZ, R0 ;  /* 0x000000ffff047224 */ /* 0x000fe200078e0000 */
[----:B------:R-:W-:-:S05]  /*11d0*/  LOP3.LUT R2, R2, 0x3, RZ, 0xc0, !PT ;  /* 0x0000000302027812 */ /* 0x000fca00078ec0ff */
[----:B------:R-:W-:-:S07]  /*11e0*/  IMAD.MOV R6, RZ, RZ, -R2 ;  /* 0x000000ffff067224 */ /* 0x000fce00078e0a02 */
.L_x_121:
        /* <DEDUP_REMOVED lines=8> */
.L_x_120:
[----:B------:R-:W-:Y:S05]  /*1270*/  BSYNC.RECONVERGENT B2 ;  /* 0x0000000000027941 */ /* 0x000fea0003800200 */
.L_x_119:
[----:B------:R-:W-:Y:S05]  /*1280*/  @!P1 BRA `(.L_x_118) ;  /* 0x0000000000509947 */ /* 0x000fea0003800000 */
[C---:B------:R-:W-:Y:S02]  /*1290*/  VIADD R12, R4.reuse, 0x200 ;  /* 0x00000200040c7836 */ /* 0x040fe40000000000 */
[----:B------:R-:W-:-:S07]  /*12a0*/  VIADD R13, R4, UR4 ;  /* 0x00000004040d7c36 */ /* 0x000fce0008000000 */
.L_x_122:
        /* <DEDUP_REMOVED lines=18> */
.L_x_118:
[----:B------:R-:W-:Y:S05]  /*13d0*/  BSYNC.RECONVERGENT B1 ;  /* 0x0000000000017941 */ /* 0x000fea0003800200 */
.L_x_116:
[----:B------:R-:W0:Y:S01]  /*13e0*/  S2R R2, SR_LANEID ;  /* 0x0000000000027919 */ /* 0x000e220000000000 */
[----:B------:R-:W1:Y:S02]  /*13f0*/  REDUX.SUM.S32 UR4, R23 ;  /* 0x00000000170473c4 */ /* 0x000e64000000c200 */
[----:B-1----:R-:W-:Y:S01]  /*1400*/  IMAD.U32 R9, RZ, RZ, UR4 ;  /* 0x00000004ff097e24 */ /* 0x002fe2000f8e00ff */
[----:B0-----:R-:W-:-:S13]  /*1410*/  ISETP.NE.AND P0, PT, R2, RZ, PT ;  /* 0x000000ff0200720c */ /* 0x001fda0003f05270 */
[----:B------:R-:W0:Y:S01]  /*1420*/  @!P0 S2R R4, SR_CgaCtaId ;  /* 0x0000000000048919 */ /* 0x000e220000008800 */
        /* <DEDUP_REMOVED lines=20> */
.L_x_99:
        /* <DEDUP_REMOVED lines=12> */
.L_x_125:
[----:B------:R-:W-:Y:S05]  /*1630*/  BSYNC.RECONVERGENT B1 ;  /* 0x0000000000017941 */ /* 0x000fea0003800200 */
.L_x_124:
        /* <DEDUP_REMOVED lines=16> */
.L_x_130:
        /* <DEDUP_REMOVED lines=9> */
.L_x_129:
[----:B------:R-:W-:Y:S05]  /*17d0*/  BSYNC.RECONVERGENT B2 ;  /* 0x0000000000027941 */ /* 0x000fea0003800200 */
.L_x_128:
        /* <DEDUP_REMOVED lines=10> */
.L_x_133:
        /* <DEDUP_REMOVED lines=30> */
.L_x_132:
[----:B------:R-:W-:Y:S05]  /*1a60*/  BSYNC.RECONVERGENT B2 ;  /* 0x0000000000027941 */ /* 0x000fea0003800200 */
.L_x_131:
        /* <DEDUP_REMOVED lines=22> */
.L_x_135:
[----:B------:R-:W-:Y:S05]  /*1bd0*/  BSYNC.RECONVERGENT B2 ;  /* 0x0000000000027941 */ /* 0x000fea0003800200 */
.L_x_134:
        /* <DEDUP_REMOVED lines=8> */
.L_x_127:
[----:B------:R-:W-:Y:S05]  /*1c60*/  BSYNC.RECONVERGENT B1 ;  /* 0x0000000000017941 */ /* 0x000fea0003800200 */
.L_x_126:
        /* <DEDUP_REMOVED lines=27> */
.L_x_136:
        /* <DEDUP_REMOVED lines=10> */
[C---:B------:R-:W-:Y:S01]  /*1ec0*/  ISETP.NE.AND P1, PT, R8.reuse, RZ, PT ;  /* 0x000000ff0800720c */ /* 0x040fe20003f25270 */
[----:B------:R-:W-:Y:S01]  /*1ed0*/  VIADD R10, R8, 0x4 ;  /* 0x00000004080a7836 */ /* 0x000fe20000000000 */
[----:B-1----:R-:W-:Y:S02]  /*1ee0*/  SEL R5, R4, RZ, !P0 ;  /* 0x000000ff04057207 */ /* 0x002fe40004000000 */
[----:B------:R-:W-:-:S09]  /*1ef0*/  ISETP.GT.AND P0, PT, R6, R11, PT ;  /* 0x0000000b0600720c */ /* 0x000fd20003f04270 */
[----:B------:R-:W0:Y:S01]  /*1f00*/  @!P1 S2R R9, SR_CgaCtaId ;  /* 0x0000000000099919 */ /* 0x000e220000008800 */
[----:B------:R-:W-:-:S05]  /*1f10*/  IMAD.IADD R5, R5, 0x1, R2 ;  /* 0x0000000105057824 */ /* 0x000fca00078e0202 */
[----:B------:R-:W1:Y:S02]  /*1f20*/  SHFL.DOWN PT, R4, R5, 0x2, R11 ;  /* 0x0840000005047989 */ /* 0x000e6400000e000b */
[----:B-1----:R-:W-:Y:S02]  /*1f30*/  SEL R4, R4, RZ, !P0 ;  /* 0x000000ff04047207 */ /* 0x002fe40004000000 */
[----:B------:R-:W-:-:S03]  /*1f40*/  ISETP.GT.AND P0, PT, R10, R11, PT ;  /* 0x0000000b0a00720c */ /* 0x000fc60003f04270 */
[----:B------:R-:W-:Y:S01]  /*1f50*/  IMAD.IADD R4, R5, 0x1, R4 ;  /* 0x0000000105047824 */ /* 0x000fe200078e0204 */
[----:B------:R-:W-:-:S04]  /*1f60*/  @!P1 SHF.R.U32.HI R5, RZ, 0x3, R0 ;  /* 0x00000003ff059819 */ /* 0x000fc80000011600 */
[----:B------:R-:W1:Y:S01]  /*1f70*/  SHFL.DOWN PT, R6, R4, 0x4, R11 ;  /* 0x0880000004067989 */ /* 0x000e6200000e000b */
[----:B------:R-:W-:Y:S02]  /*1f80*/  @!P1 LOP3.LUT R5, R5, 0x7c, RZ, 0xc0, !PT ;  /* 0x0000007c05059812 */ /* 0x000fe400078ec0ff */
[----:B-1----:R-:W-:Y:S01]  /*1f90*/  SEL R7, R6, RZ, !P0 ;  /* 0x000000ff06077207 */ /* 0x002fe20004000000 */
[C---:B------:R-:W-:Y:S02]  /*1fa0*/  VIADD R6, R8.reuse, 0x8 ;  /* 0x0000000808067836 */ /* 0x040fe40000000000 */
[----:B------:R-:W-:Y:S02]  /*1fb0*/  VIADD R8, R8, 0x10 ;  /* 0x0000001008087836 */ /* 0x000fe40000000000 */
[----:B------:R-:W-:Y:S01]  /*1fc0*/  IMAD.IADD R7, R4, 0x1, R7 ;  /* 0x0000000104077824 */ /* 0x000fe200078e0207 */
[----:B------:R-:W-:Y:S02]  /*1fd0*/  ISETP.GT.AND P0, PT, R6, R11, PT ;  /* 0x0000000b0600720c */ /* 0x000fe40003f04270 */
[----:B------:R-:W-:-:S02]  /*1fe0*/  @!P1 MOV R6, 0x400 ;  /* 0x0000040000069802 */ /* 0x000fc40000000f00 */
[----:B------:R-:W1:Y:S02]  /*1ff0*/  SHFL.DOWN PT, R2, R7, 0x8, R11 ;  /* 0x0900000007027989 */ /* 0x000e6400000e000b */
[----:B0-----:R-:W-:-:S05]  /*2000*/  @!P1 LEA R6, R9, R6, 0x18 ;  /* 0x0000000609069211 */ /* 0x001fca00078ec0ff */
        /* <DEDUP_REMOVED lines=36> */
.L_x_123:
[----:B------:R-:W0:Y:S01]  /*2250*/  S2R R11, SR_TID.X ;  /* 0x00000000000b7919 */ /* 0x000e220000002100 */
[----:B------:R-:W1:Y:S02]  /*2260*/  LDCU.64 UR4, c[0x0][0x380] ;  /* 0x00007000ff0477ac */ /* 0x000e640008000a00 */
[----:B-1----:R-:W-:Y:S02]  /*2270*/  IMAD.U32 R6, RZ, RZ, UR4 ;  /* 0x00000004ff067e24 */ /* 0x002fe4000f8e00ff */
[----:B------:R-:W-:Y:S02]  /*2280*/  IMAD.U32 R7, RZ, RZ, UR5 ;  /* 0x00000005ff077e24 */ /* 0x000fe4000f8e00ff */
        /* <DEDUP_REMOVED lines=19> */
[----:B------:R-:W-:-:S03]  /*23c0*/  IMAD.MOV.U32 R2, RZ, RZ, 0x1000 ;  /* 0x00001000ff027424 */ /* 0x000fc600078e00ff */
[----:B----4-:R-:W-:-:S04]  /*23d0*/  IADD3 R0, PT, PT, R15, R8, R0 ;  /* 0x000000080f007210 */ /* 0x010fc80007ffe000 */
[----:B-----5:R-:W-:-:S04]  /*23e0*/  IADD3 R0, PT, PT, R17, R12, R0 ;  /* 0x0000000c11007210 */ /* 0x020fc80007ffe000 */
[----:B------:R-:W-:Y:S01]  /*23f0*/  IADD3 R14, PT, PT, R19, R14, R0 ;  /* 0x0000000e130e7210 */ /* 0x000fe20007ffe000 */
[----:B------:R-:W-:-:S05]  /*2400*/  VIADD R0, R3, 0xfffff000 ;  /* 0xfffff00003007836 */ /* 0x000fca0000000000 */
[----:B------:R-:W-:Y:S02]  /*2410*/  ISETP.GE.U32.AND P0, PT, R0, 0x1000, PT ;  /* 0x000010000000780c */ /* 0x000fe40003f06070 */
[----:B------:R-:W-:-:S04]  /*2420*/  IADD3 R14, PT, PT, R21, R16, R14 ;  /* 0x00000010150e7210 */ /* 0x000fc80007ffe00e */
[----:B------:R-:W-:-:S05]  /*2430*/  IADD3 R23, PT, PT, R23, R18, R14 ;  /* 0x0000001217177210 */ /* 0x000fca0007ffe00e */
[----:B------:R-:W-:Y:S02]  /*2440*/  IMAD.IADD R10, R10, 0x1, R23 ;  /* 0x000000010a0a7824 */ /* 0x000fe400078e0217 */
[----:B------:R-:W-:Y:S05]  /*2450*/  @!P0 BRA `(.L_x_137) ;  /* 0x0000000000908947 */ /* 0x000fea0003800000 */
[----:B------:R-:W0:Y:S01]  /*2460*/  LDC R3, c[0x0][0x390] ;  /* 0x0000e400ff037b82 */ /* 0x000e220000000800 */
[----:B------:R-:W-:-:S07]  /*2470*/  IMAD.MOV.U32 R2, RZ, RZ, 0x1000 ;  /* 0x00001000ff027424 */ /* 0x000fce00078e00ff */
[----:B------:R-:W1:Y:S02]  /*2480*/  LDC.64 R6, c[0x0][0x380] ;  /* 0x0000e000ff067b82 */ /* 0x000e640000000a00 */
.L_x_139:
[----:B------:R-:W-:Y:S02]  /*2490*/  IMAD.IADD R19, R11, 0x1, R2 ;  /* 0x000000010b137824 */ /* 0x000fe400078e0202 */
[----:B------:R-:W-:-:S04]  /*24a0*/  IMAD.WIDE.U32 R8, R2, 0x4, R4 ;  /* 0x0000000402087825 */ /* 0x000fc800078e0004 */
[----:B-1----:R-:W-:Y:S01]  /*24b0*/  IMAD.WIDE.U32 R18, R19, 0x4, R6 ;  /* 0x0000000413127825 */ /* 0x002fe200078e0006 */
        /* <DEDUP_REMOVED lines=16> */
[----:B--2---:R-:W-:Y:S01]  /*25c0*/  IADD3 R13, PT, PT, R13, R26, R10 ;  /* 0x0000001a0d0d7210 */ /* 0x004fe20007ffe00a */
[----:B0-----:R-:W-:-:S05]  /*25d0*/  IMAD.IADD R10, R3, 0x1, -R2 ;  /* 0x00000001030a7824 */ /* 0x001fca00078e0a02 */
[----:B------:R-:W-:Y:S02]  /*25e0*/  ISETP.GE.U32.AND P0, PT, R10, 0x1000, PT ;  /* 0x000010000a00780c */ /* 0x000fe40003f06070 */
        /* <DEDUP_REMOVED lines=8> */
[----:B------:R-:W-:-:S05]  /*2670*/  VIADD R2, R2, 0x1000 ;  /* 0x0000100002027836 */ /* 0x000fca0000000000 */
[----:B------:R-:W-:-:S13]  /*2680*/  ISETP.GT.U32.AND P0, PT, R2, R0, PT ;  /* 0x000000000200720c */ /* 0x000fda0003f04070 */
[----:B------:R-:W-:Y:S05]  /*2690*/  @!P0 BRA `(.L_x_139) ;  /* 0xfffffffc007c8947 */ /* 0x000fea000383ffff */
.L_x_137:
[----:B------:R-:W-:-:S13]  /*26a0*/  ISETP.GE.U32.AND P0, PT, R2, R3, PT ;  /* 0x000000030200720c */ /* 0x000fda0003f06070 */
[----:B------:R-:W-:Y:S05]  /*26b0*/  @P0 BRA `(.L_x_138) ;  /* 0x0000000000c00947 */ /* 0x000fea0003800000 */
[----:B------:R-:W-:Y:S01]  /*26c0*/  IMAD.IADD R0, R3, 0x1, -R2 ;  /* 0x0000000103007824 */ /* 0x000fe200078e0a02 */
[----:B------:R-:W-:Y:S04]  /*26d0*/  BSSY.RECONVERGENT B1, `(.L_x_138) ;  /* 0x000002e000017945 */ /* 0x000fe80003800200 */
[----:B------:R-:W-:-:S13]  /*26e0*/  ISETP.GE.AND P0, PT, R11, R0, PT ;  /* 0x000000000b00720c */ /* 0x000fda0003f06270 */
[----:B------:R-:W-:Y:S05]  /*26f0*/  @P0 BRA `(.L_x_140) ;  /* 0x0000000000ac0947 */ /* 0x000fea0003800000 */
[----:B------:R-:W-:Y:S01]  /*2700*/  LOP3.LUT R4, RZ, R11, RZ, 0x33, !PT ;  /* 0x0000000bff047212 */ /* 0x000fe200078e33ff */
[----:B------:R-:W-:Y:S03]  /*2710*/  BSSY.RECONVERGENT B2, `(.L_x_141) ;  /* 0x0000014000027945 */ /* 0x000fe60003800200 */
[----:B------:R-:W-:-:S04]  /*2720*/  IADD3 R4, PT, PT, -R2, R3, R4 ;  /* 0x0000000302047210 */ /* 0x000fc80007ffe104 */
[C---:B------:R-:W-:Y:S02]  /*2730*/  LOP3.LUT R3, R4.reuse, 0x300, RZ, 0xc0, !PT ;  /* 0x0000030004037812 */ /* 0x040fe400078ec0ff */
[----:B------:R-:W-:Y:S02]  /*2740*/  ISETP.GE.U32.AND P1, PT, R4, 0x300, PT ;  /* 0x000003000400780c */ /* 0x000fe40003f26070 */
[----:B------:R-:W-:Y:S01]  /*2750*/  ISETP.NE.AND P0, PT, R3, 0x300, PT ;  /* 0x000003000300780c */ /* 0x000fe20003f05270 */
[----:B------:R-:W-:-:S12]  /*2760*/  IMAD.MOV.U32 R3, RZ, RZ, R11 ;  /* 0x000000ffff037224 */ /* 0x000fd800078e000b */
[----:B------:R-:W-:Y:S05]  /*2770*/  @!P0 BRA `(.L_x_142) ;  /* 0x0000000000348947 */ /* 0x000fea0003800000 */
[----:B------:R-:W-:Y:S01]  /*2780*/  LEA.HI R3, R4, 0x1, RZ, 0x18 ;  /* 0x0000000104037811 */ /* 0x000fe200078fc0ff */
[----:B------:R-:W-:-:S03]  /*2790*/  IMAD.IADD R9, R11, 0x1, R2 ;  /* 0x000000010b097824 */ /* 0x000fc600078e0202 */
[----:B------:R-:W-:Y:S01]  /*27a0*/  LOP3.LUT R4, R3, 0x3, RZ, 0xc0, !PT ;  /* 0x0000000303047812 */ /* 0x000fe200078ec0ff */
[----:B------:R-:W-:-:S04]  /*27b0*/  IMAD.MOV.U32 R3, RZ, RZ, R11 ;  /* 0x000000ffff037224 */ /* 0x000fc800078e000b */
[----:B------:R-:W-:-:S07]  /*27c0*/  IMAD.MOV R8, RZ, RZ, -R4 ;  /* 0x000000ffff087224 */ /* 0x000fce00078e0a04 */
.L_x_143:
        /* <DEDUP_REMOVED lines=8> */
.L_x_142:
[----:B------:R-:W-:Y:S05]  /*2850*/  BSYNC.RECONVERGENT B2 ;  /* 0x0000000000027941 */ /* 0x000fea0003800200 */
.L_x_141:
[----:B------:R-:W-:Y:S05]  /*2860*/  @!P1 BRA `(.L_x_140) ;  /* 0x0000000000509947 */ /* 0x000fea0003800000 */
[C---:B------:R-:W-:Y:S02]  /*2870*/  IMAD.IADD R15, R3.reuse, 0x1, R2 ;  /* 0x00000001030f7824 */ /* 0x040fe400078e0202 */
[----:B------:R-:W-:-:S07]  /*2880*/  VIADD R14, R3, 0x200 ;  /* 0x00000200030e7836 */ /* 0x000fce0000000000 */
.L_x_144:
        /* <DEDUP_REMOVED lines=18> */
.L_x_140:
[----:B------:R-:W-:Y:S05]  /*29b0*/  BSYNC.RECONVERGENT B1 ;  /* 0x0000000000017941 */ /* 0x000fea0003800200 */
.L_x_138:
        /* <DEDUP_REMOVED lines=24> */
.L_x_114:
[----:B------:R-:W-:Y:S05]  /*2b40*/  BSYNC.RECONVERGENT B0 ;  /* 0x0000000000007941 */ /* 0x000fea0003800200 */
.L_x_98:
[----:B------:R-:W-:Y:S05]  /*2b50*/  @P0 EXIT ;  /* 0x000000000000094d */ /* 0x000fea0003800000 */
[----:B------:R-:W2:Y:S01]  /*2b60*/  LDC.64 R2, c[0x0][0x388] ;  /* 0x0000e200ff027b82 */ /* 0x000ea20000000a00 */
[----:B------:R-:W0:Y:S02]  /*2b70*/  LDCU UR4, c[0x0][0x398] ;  /* 0x00007300ff0477ac */ /* 0x000e240008000800 */
[----:B01----:R-:W-:-:S05]  /*2b80*/  VIADD R9, R9, UR4 ;  /* 0x0000000409097c36 */ /* 0x003fca0008000000 */
[----:B--2---:R-:W-:Y:S01]  /*2b90*/  STG.E desc[UR6][R2.64], R9 ;  /* 0x0000000902007986 */ /* 0x004fe2000c101906 */
[----:B------:R-:W-:Y:S05]  /*2ba0*/  EXIT ;  /* 0x000000000000794d */ /* 0x000fea0003800000 */
.L_x_145:
        /* <DEDUP_REMOVED lines=13> */
.L_x_155:


//--------------------- .text._ZN3cub18CUB_300001_SM_10006detail11EmptyKernelIvEEvv --------------------------
	.section	.text._ZN3cub18CUB_300001_SM_10006detail11EmptyKernelIvEEvv,"ax",@progbits
	.align	128
        .global         _ZN3cub18CUB_300001_SM_10006detail11EmptyKernelIvEEvv
        .type           _ZN3cub18CUB_300001_SM_10006detail11EmptyKernelIvEEvv,@function
        .size           _ZN3cub18CUB_300001_SM_10006detail11EmptyKernelIvEEvv,(.L_x_156 - _ZN3cub18CUB_300001_SM_10006detail11EmptyKernelIvEEvv)
        .other          _ZN3cub18CUB_300001_SM_10006detail11EmptyKernelIvEEvv,@"STO_CUDA_ENTRY STV_DEFAULT"
_ZN3cub18CUB_300001_SM_10006detail11EmptyKernelIvEEvv:
.text._ZN3cub18CUB_300001_SM_10006detail11EmptyKernelIvEEvv:
[----:B------:R-:W-:Y:S01]  /*0000*/  LDC R1, c[0x0][0x37c] ;  /* 0x0000df00ff017b82 */ /* 0x000fe20000000800 */
[----:B------:R-:W-:Y:S05]  /*0010*/  EXIT ;  /* 0x000000000000794d */ /* 0x000fea0003800000 */
.L_x_146:
        /* <DEDUP_REMOVED lines=14> */
.L_x_156:


//--------------------- .text._Z12warmupKernelv   --------------------------
	.section	.text._Z12warmupKernelv,"ax",@progbits
	.align	128
        .global         _Z12warmupKernelv
        .type           _Z12warmupKernelv,@function
        .size           _Z12warmupKernelv,(.L_x_157 - _Z12warmupKernelv)
        .other          _Z12warmupKernelv,@"STO_CUDA_ENTRY STV_DEFAULT"
_Z12warmupKernelv:
.text._Z12warmupKernelv:
[----:B------:R-:W-:Y:S01]  /*0000*/  LDC R1, c[0x0][0x37c] ;  /* 0x0000df00ff017b82 */ /* 0x000fe20000000800 */
[----:B------:R-:W-:Y:S05]  /*0010*/  EXIT ;  /* 0x000000000000794d */ /* 0x000fea0003800000 */
.L_x_147:
        /* <DEDUP_REMOVED lines=14> */
.L_x_157:


//--------------------- .text._Z10sumKernel3ILi1024ELi16EEvP4int4Pii --------------------------
	.section	.text._Z10sumKernel3ILi1024ELi16EEvP4int4Pii,"ax",@progbits
	.align	128
        .global         _Z10sumKernel3ILi1024ELi16EEvP4int4Pii
        .type           _Z10sumKernel3ILi1024ELi16EEvP4int4Pii,@function
        .size           _Z10sumKernel3ILi1024ELi16EEvP4int4Pii,(.L_x_158 - _Z10sumKernel3ILi1024ELi16EEvP4int4Pii)
        .other          _Z10sumKernel3ILi1024ELi16EEvP4int4Pii,@"STO_CUDA_ENTRY STV_DEFAULT"
_Z10sumKernel3ILi1024ELi16EEvP4int4Pii:
.text._Z10sumKernel3ILi1024ELi16EEvP4int4Pii:
[----:B------:R-:W-:Y:S01]  /*0000*/  LDC R1, c[0x0][0x37c] ;  /* 0x0000df00ff017b82 */ /* 0x000fe20000000800 */
[----:B------:R-:W0:Y:S07]  /*0010*/  S2R R0, SR_TID.X ;  /* 0x0000000000007919 */ /* 0x000e2e0000002100 */
[----:B------:R-:W1:Y:S01]  /*0020*/  S2UR UR4, SR_CTAID.X ;  /* 0x00000000000479c3 */ /* 0x000e620000002500 */
[----:B------:R-:W2:Y:S07]  /*0030*/  LDCU.64 UR6, c[0x0][0x358] ;  /* 0x00006b00ff0677ac */ /* 0x000eae0008000a00 */
[----:B------:R-:W3:Y:S01]  /*0040*/  LDC.64 R28, c[0x0][0x380] ;  /* 0x0000e000ff1c7b82 */ /* 0x000ee20000000a00 */
[----:B-1----:R-:W-:-:S06]  /*0050*/  USHF.L.U32 UR4, UR4, 0xe, URZ ;  /* 0x0000000e04047899 */ /* 0x002fcc00080006ff */
[----:B0-----:R-:W-:-:S05]  /*0060*/  LOP3.LUT P0, R3, RZ, UR4, R0, 0xee, !PT ;  /* 0x00000004ff037c12 */ /* 0x001fca000f80ee00 */
[----:B------:R-:W0:Y:S01]  /*0070*/  LDCU UR4, c[0x0][0x390] ;  /* 0x00007200ff0477ac */ /* 0x000e220008000800 */
[C---:B------:R-:W-:Y:S02]  /*0080*/  VIADD R2, R3.reuse, 0x400 ;  /* 0x0000040003027836 */ /* 0x040fe40000000000 */
[----:B---3--:R-:W-:-:S05]  /*0090*/  IMAD.WIDE.U32 R28, R3, 0x10, R28 ;  /* 0x00000010031c7825 */ /* 0x008fca00078e001c */
[----:B------:R-:W2:Y:S01]  /*00a0*/  @!P0 LDC.64 R20, c[0x0][0x388] ;  /* 0x0000e200ff148b82 */ /* 0x000ea20000000a00 */
[C---:B0-----:R-:W-:Y:S02]  /*00b0*/  ISETP.GE.U32.AND P1, PT, R3.reuse, UR4, PT ;  /* 0x0000000403007c0c */ /* 0x041fe4000bf26070 */
[----:B------:R-:W-:Y:S01]  /*00c0*/  ISETP.GE.U32.AND P2, PT, R2, UR4, PT ;  /* 0x0000000402007c0c */ /* 0x000fe2000bf46070 */
[----:B------:R-:W-:-:S05]  /*00d0*/  VIADD R2, R3, 0x800 ;  /* 0x0000080003027836 */ /* 0x000fca0000000000 */
[----:B------:R-:W-:Y:S01]  /*00e0*/  ISETP.GE.U32.AND P4, PT, R2, UR4, PT ;  /* 0x0000000402007c0c */ /* 0x000fe2000bf86070 */
[----:B--2---:R0:W-:Y:S04]  /*00f0*/  @!P0 STG.E desc[UR6][R20.64], RZ ;  /* 0x000000ff14008986 */ /* 0x0041e8000c101906 */
[----:B------:R-:W2:Y:S04]  /*0100*/  @!P1 LDG.E.128 R4, desc[UR6][R28.64] ;  /* 0x000000061c049981 */ /* 0x000ea8000c1e1d00 */
[----:B------:R-:W3:Y:S01]  /*0110*/  @!P2 LDG.E.128 R8, desc[UR6][R28.64+0x4000] ;  /* 0x004000061c08a981 */ /* 0x000ee2000c1e1d00 */
[----:B------:R-:W-:-:S03]  /*0120*/  VIADD R2, R3, 0xc00 ;  /* 0x00000c0003027836 */ /* 0x000fc60000000000 */
[----:B------:R-:W4:Y:S02]  /*0130*/  @!P4 LDG.E.128 R12, desc[UR6][R28.64+0x8000] ;  /* 0x008000061c0cc981 */ /* 0x000f24000c1e1d00 */
[----:B------:R-:W-:Y:S01]  /*0140*/  ISETP.GE.U32.AND P5, PT, R2, UR4, PT ;  /* 0x0000000402007c0c */ /* 0x000fe2000bfa6070 */
[----:B------:R-:W-:-:S05]  /*0150*/  VIADD R2, R3, 0x1000 ;  /* 0x0000100003027836 */ /* 0x000fca0000000000 */
[----:B------:R-:W-:-:S07]  /*0160*/  ISETP.GE.U32.AND P6, PT, R2, UR4, PT ;  /* 0x0000000402007c0c */ /* 0x000fce000bfc6070 */
[----:B------:R-:W5:Y:S06]  /*0170*/  @!P5 LDG.E.128 R16, desc[UR6][R28.64+0xc000] ;  /* 0x00c000061c10d981 */ /* 0x000f6c000c1e1d00 */
[----:B0-----:R-:W5:Y:S01]  /*0180*/  @!P6 LDG.E.128 R20, desc[UR6][R28.64+0x10000] ;  /* 0x010000061c14e981 */ /* 0x001f62000c1e1d00 */
[----:B------:R-:W-:-:S05]  /*0190*/  VIADD R2, R3, 0x1400 ;  /* 0x0000140003027836 */ /* 0x000fca0000000000 */
[----:B------:R-:W-:Y:S01]  /*01a0*/  ISETP.GE.U32.AND P0, PT, R2, UR4, PT ;  /* 0x0000000402007c0c */ /* 0x000fe2000bf06070 */
[----:B------:R-:W-:Y:S02]  /*01b0*/  IMAD.MOV.U32 R2, RZ, RZ, RZ ;  /* 0x000000ffff027224 */ /* 0x000fe400078e00ff */
[C---:B------:R-:W-:Y:S01]  /*01c0*/  VIADD R24, R3.reuse, 0x2400 ;  /* 0x0000240003187836 */ /* 0x040fe20000000000 */
[----:B--2---:R-:W-:Y:S01]  /*01d0*/  @!P1 IADD3 R4, PT, PT, R6, R5, R4 ;  /* 0x0000000506049210 */ /* 0x004fe20007ffe004 */
[----:B------:R-:W-:-:S04]  /*01e0*/  VIADD R5, R3, 0x1800 ;  /* 0x0000180003057836 */ /* 0x000fc80000000000 */
[----:B------:R-:W-:Y:S01]  /*01f0*/  @!P1 IMAD.IADD R2, R7, 0x1, R4 ;  /* 0x0000000107029824 */ /* 0x000fe200078e0204 */
[----:B------:R-:W-:-:S03]  /*0200*/  ISETP.GE.U32.AND P1, PT, R5, UR4, PT ;  /* 0x0000000405007c0c */ /* 0x000fc6000bf26070 */
[----:B------:R-:W2:Y:S01]  /*0210*/  @!P0 LDG.E.128 R4, desc[UR6][R28.64+0x14000] ;  /* 0x014000061c048981 */ /* 0x000ea2000c1e1d00 */
[----:B---3--:R-:W-:Y:S01]  /*0220*/  @!P2 IADD3 R8, PT, PT, R9, R8, R2 ;  /* 0x000000080908a210 */ /* 0x008fe20007ffe002 */
[----:B------:R-:W-:-:S03]  /*0230*/  VIADD R9, R3, 0x1c00 ;  /* 0x00001c0003097836 */ /* 0x000fc60000000000 */
[----:B------:R-:W-:Y:S02]  /*0240*/  @!P2 IADD3 R2, PT, PT, R11, R8, R10 ;  /* 0x000000080b02a210 */ /* 0x000fe40007ffe00a */
[----:B------:R-:W-:Y:S02]  /*0250*/  ISETP.GE.U32.AND P2, PT, R9, UR4, PT ;  /* 0x0000000409007c0c */ /* 0x000fe4000bf46070 */
[----:B----4-:R-:W-:Y:S01]  /*0260*/  @!P4 IADD3 R12, PT, PT, R13, R12, R2 ;  /* 0x0000000c0d0cc210 */ /* 0x010fe20007ffe002 */
[----:B------:R-:W-:Y:S01]  /*0270*/  VIADD R13, R3, 0x2000 ;  /* 0x00002000030d7836 */ /* 0x000fe20000000000 */
[----:B------:R-:W3:Y:S04]  /*0280*/  @!P1 LDG.E.128 R8, desc[UR6][R28.64+0x18000] ;  /* 0x018000061c089981 */ /* 0x000ee8000c1e1d00 */
[----:B------:R-:W-:-:S02]  /*0290*/  ISETP.GE.U32.AND P3, PT, R13, UR4, PT ;  /* 0x000000040d007c0c */ /* 0x000fc4000bf66070 */
[----:B------:R-:W-:-:S03]  /*02a0*/  @!P4 IADD3 R2, PT, PT, R15, R12, R14 ;  /* 0x0000000c0f02c210 */ /* 0x000fc60007ffe00e */
[----:B------:R-:W4:Y:S01]  /*02b0*/  @!P2 LDG.E.128 R12, desc[UR6][R28.64+0x1c000] ;  /* 0x01c000061c0ca981 */ /* 0x000f22000c1e1d00 */
[----:B-----5:R-:W-:Y:S02]  /*02c0*/  @!P5 IADD3 R16, PT, PT, R17, R16, R2 ;  /* 0x000000101110d210 */ /* 0x020fe40007ffe002 */
[----:B------:R-:W-:Y:S02]  /*02d0*/  ISETP.GE.U32.AND P4, PT, R24, UR4, PT ;  /* 0x0000000418007c0c */ /* 0x000fe4000bf86070 */
[----:B------:R-:W-:-:S03]  /*02e0*/  @!P5 IADD3 R2, PT, PT, R19, R16, R18 ;  /* 0x000000101302d210 */ /* 0x000fc60007ffe012 */
[----:B------:R-:W5:Y:S01]  /*02f0*/  @!P3 LDG.E.128 R16, desc[UR6][R28.64+0x20000] ;  /* 0x020000061c10b981 */ /* 0x000f62000c1e1d00 */
[----:B------:R-:W-:-:S04]  /*0300*/  @!P6 IADD3 R20, PT, PT, R21, R20, R2 ;  /* 0x000000141514e210 */ /* 0x000fc80007ffe002 */
[----:B------:R-:W-:-:S03]  /*0310*/  @!P6 IADD3 R2, PT, PT, R23, R20, R22 ;  /* 0x000000141702e210 */ /* 0x000fc60007ffe016 */
[----:B------:R-:W5:Y:S01]  /*0320*/  @!P4 LDG.E.128 R20, desc[UR6][R28.64+0x24000] ;  /* 0x024000061c14c981 */ /* 0x000f62000c1e1d00 */
[----:B------:R-:W-:-:S05]  /*0330*/  VIADD R24, R3, 0x2800 ;  /* 0x0000280003187836 */ /* 0x000fca0000000000 */
[----:B------:R-:W-:Y:S01]  /*0340*/  ISETP.GE.U32.AND P6, PT, R24, UR4, PT ;  /* 0x0000000418007c0c */ /* 0x000fe2000bfc6070 */
[----:B------:R-:W-:-:S05]  /*0350*/  VIADD R24, R3, 0x2c00 ;  /* 0x00002c0003187836 */ /* 0x000fca0000000000 */
[----:B------:R-:W-:Y:S02]  /*0360*/  ISETP.GE.U32.AND P5, PT, R24, UR4, PT ;  /* 0x0000000418007c0c */ /* 0x000fe4000bfa6070 */
[----:B--2---:R-:W-:Y:S01]  /*0370*/  @!P0 IADD3 R4, PT, PT, R5, R4, R2 ;  /* 0x0000000405048210 */ /* 0x004fe20007ffe002 */
[----:B------:R-:W-:-:S03]  /*0380*/  VIADD R5, R3, 0x3000 ;  /* 0x0000300003057836 */ /* 0x000fc60000000000 */
[----:B------:R-:W-:Y:S02]  /*0390*/  @!P0 IADD3 R2, PT, PT, R7, R4, R6 ;  /* 0x0000000407028210 */ /* 0x000fe40007ffe006 */
[----:B------:R-:W-:Y:S02]  /*03a0*/  ISETP.GE.U32.AND P0, PT, R5, UR4, PT ;  /* 0x0000000405007c0c */ /* 0x000fe4000bf06070 */
[----:B------:R-:W2:Y:S01]  /*03b0*/  @!P6 LDG.E.128 R4, desc[UR6][R28.64+0x28000] ;  /* 0x028000061c04e981 */ /* 0x000ea2000c1e1d00 */
[----:B---3--:R-:W-:Y:S01]  /*03c0*/  @!P1 IADD3 R8, PT, PT, R9, R8, R2 ;  /* 0x0000000809089210 */ /* 0x008fe20007ffe002 */
[----:B------:R-:W-:-:S03]  /*03d0*/  VIADD R9, R3, 0x3400 ;  /* 0x0000340003097836 */ /* 0x000fc60000000000 */
[----:B------:R-:W-:Y:S02]  /*03e0*/  @!P1 IADD3 R2, PT, PT, R11, R8, R10 ;  /* 0x000000080b029210 */ /* 0x000fe40007ffe00a */
[----:B------:R-:W-:Y:S02]  /*03f0*/  ISETP.GE.U32.AND P1, PT, R9, UR4, PT ;  /* 0x0000000409007c0c */ /* 0x000fe4000bf26070 */
[----:B------:R-:W3:Y:S01]  /*0400*/  @!P5 LDG.E.128 R8, desc[UR6][R28.64+0x2c000] ;  /* 0x02c000061c08d981 */ /* 0x000ee2000c1e1d00 */
[----:B----4-:R-:W-:Y:S01]  /*0410*/  @!P2 IADD3 R12, PT, PT, R13, R12, R2 ;  /* 0x0000000c0d0ca210 */ /* 0x010fe20007ffe002 */
[----:B------:R-:W-:-:S03]  /*0420*/  VIADD R13, R3, 0x3800 ;  /* 0x00003800030d7836 */ /* 0x000fc60000000000 */
[----:B------:R-:W-:Y:S02]  /*0430*/  @!P2 IADD3 R2, PT, PT, R15, R12, R14 ;  /* 0x0000000c0f02a210 */ /* 0x000fe40007ffe00e */
[----:B------:R-:W-:Y:S02]  /*0440*/  ISETP.GE.U32.AND P2, PT, R13, UR4, PT ;  /* 0x000000040d007c0c */ /* 0x000fe4000bf46070 */
[----:B------:R-:W4:Y:S01]  /*0450*/  @!P0 LDG.E.128 R12, desc[UR6][R28.64+0x30000] ;  /* 0x030000061c0c8981 */ /* 0x000f22000c1e1d00 */
[----:B-----5:R-:W-:Y:S01]  /*0460*/  @!P3 IADD3 R16, PT, PT, R17, R16, R2 ;  /* 0x000000101110b210 */ /* 0x020fe20007ffe002 */
[----:B------:R-:W-:-:S03]  /*0470*/  VIADD R3, R3, 0x3c00 ;  /* 0x00003c0003037836 */ /* 0x000fc60000000000 */
[----:B------:R-:W-:Y:S02]  /*0480*/  @!P3 IADD3 R2, PT, PT, R19, R16, R18 ;  /* 0x000000101302b210 */ /* 0x000fe40007ffe012 */
[----:B------:R-:W5:Y:S01]  /*0490*/  @!P1 LDG.E.128 R16, desc[UR6][R28.64+0x34000] ;  /* 0x034000061c109981 */ /* 0x000f62000c1e1d00 */
[----:B------:R-:W-:Y:S02]  /*04a0*/  ISETP.GE.U32.AND P3, PT, R3, UR4, PT ;  /* 0x0000000403007c0c */ /* 0x000fe4000bf66070 */
[----:B------:R-:W-:-:S04]  /*04b0*/  @!P4 IADD3 R20, PT, PT, R21, R20, R2 ;  /* 0x000000141514c210 */ /* 0x000fc80007ffe002 */
[----:B------:R-:W-:Y:S02]  /*04c0*/  @!P4 IADD3 R2, PT, PT, R23, R20, R22 ;  /* 0x000000141702c210 */ /* 0x000fe40007ffe016 */
[----:B------:R-:W5:Y:S05]  /*04d0*/  @!P2 LDG.E.128 R20, desc[UR6][R28.64+0x38000] ;  /* 0x038000061c14a981 */ /* 0x000f6a000c1e1d00 */
[----:B------:R-:W5:Y:S01]  /*04e0*/  @!P3 LDG.E.128 R24, desc[UR6][R28.64+0x3c000] ;  /* 0x03c000061c18b981 */ /* 0x000f62000c1e1d00 */
[----:B------:R-:W-:Y:S01]  /*04f0*/  BSSY.RECONVERGENT B0, `(.L_x_148) ;  /* 0x0000029000007945 */ /* 0x000fe20003800200 */
[----:B--2---:R-:W-:-:S04]  /*0500*/  @!P6 IADD3 R4, PT, PT, R5, R4, R2 ;  /* 0x000000040504e210 */ /* 0x004fc80007ffe002 */
[----:B------:R-:W-:-:S04]  /*0510*/  @!P6 IADD3 R2, PT, PT, R7, R4, R6 ;  /* 0x000000040702e210 */ /* 0x000fc80007ffe006 */
[----:B---3--:R-:W-:-:S04]  /*0520*/  @!P5 IADD3 R8, PT, PT, R9, R8, R2 ;  /* 0x000000080908d210 */ /* 0x008fc80007ffe002 */
[----:B------:R-:W-:-:S04]  /*0530*/  @!P5 IADD3 R2, PT, PT, R11, R8, R10 ;  /* 0x000000080b02d210 */ /* 0x000fc80007ffe00a */
[----:B----4-:R-:W-:-:S04]  /*0540*/  @!P0 IADD3 R12, PT, PT, R13, R12, R2 ;  /* 0x0000000c0d0c8210 */ /* 0x010fc80007ffe002 */
[----:B------:R-:W-:-:S04]  /*0550*/  @!P0 IADD3 R2, PT, PT, R15, R12, R14 ;  /* 0x0000000c0f028210 */ /* 0x000fc80007ffe00e */
[----:B-----5:R-:W-:-:S04]  /*0560*/  @!P1 IADD3 R16, PT, PT, R17, R16, R2 ;  /* 0x0000001011109210 */ /* 0x020fc80007ffe002 */
[----:B------:R-:W-:-:S04]  /*0570*/  @!P1 IADD3 R2, PT, PT, R19, R16, R18 ;  /* 0x0000001013029210 */ /* 0x000fc80007ffe012 */
[----:B------:R-:W-:-:S04]  /*0580*/  @!P2 IADD3 R20, PT, PT, R21, R20, R2 ;  /* 0x000000141514a210 */ /* 0x000fc80007ffe002 */
[----:B------:R-:W-:-:S04]  /*0590*/  @!P2 IADD3 R2, PT, PT, R23, R20, R22 ;  /* 0x000000141702a210 */ /* 0x000fc80007ffe016 */
[----:B------:R-:W-:-:S04]  /*05a0*/  @!P3 IADD3 R24, PT, PT, R25, R24, R2 ;  /* 0x000000181918b210 */ /* 0x000fc80007ffe002 */
[----:B------:R-:W-:-:S05]  /*05b0*/  @!P3 IADD3 R2, PT, PT, R27, R24, R26 ;  /* 0x000000181b02b210 */ /* 0x000fca0007ffe01a */
[----:B------:R-:W0:Y:S02]  /*05c0*/  SHFL.DOWN PT, R3, R2, 0x10, 0x1f ;  /* 0x0a001f0002037f89 */ /* 0x000e2400000e0000 */
[----:B0-----:R-:W-:-:S05]  /*05d0*/  IMAD.IADD R3, R3, 0x1, R2 ;  /* 0x0000000103037824 */ /* 0x001fca00078e0202 */
[----:B------:R-:W0:Y:S02]  /*05e0*/  SHFL.DOWN PT, R4, R3, 0x8, 0x1f ;  /* 0x09001f0003047f89 */ /* 0x000e2400000e0000 */
[----:B0-----:R-:W-:-:S05]  /*05f0*/  IMAD.IADD R4, R3, 0x1, R4 ;  /* 0x0000000103047824 */ /* 0x001fca00078e0204 */
[----:B------:R-:W0:Y:S01]  /*0600*/  SHFL.DOWN PT, R5, R4, 0x4, 0x1f ;  /* 0x08801f0004057f89 */ /* 0x000e2200000e0000 */
[----:B------:R-:W-:Y:S01]  /*0610*/  ISETP.NE.AND P1, PT, R0, RZ, PT ;  /* 0x000000ff0000720c */ /* 0x000fe20003f25270 */
[----:B0-----:R-:W-:-:S05]  /*0620*/  IMAD.IADD R5, R4, 0x1, R5 ;  /* 0x0000000104057824 */ /* 0x001fca00078e0205 */
[----:B------:R-:W0:Y:S07]  /*0630*/  SHFL.DOWN PT, R6, R5, 0x2, 0x1f ;  /* 0x08401f0005067f89 */ /* 0x000e2e00000e0000 */
[----:B------:R-:W1:Y:S01]  /*0640*/  @!P1 S2R R9, SR_CgaCtaId ;  /* 0x0000000000099919 */ /* 0x000e620000008800 */
[----:B------:R-:W-:Y:S02]  /*0650*/  LOP3.LUT P0, RZ, R0, 0x1f, RZ, 0xc0, !PT ;  /* 0x0000001f00ff7812 */ /* 0x000fe4000780c0ff */
[----:B------:R-:W-:Y:S01]  /*0660*/  @!P1 MOV R2, 0x400 ;  /* 0x0000040000029802 */ /* 0x000fe20000000f00 */
[----:B0-----:R-:W-:-:S05]  /*0670*/  IMAD.IADD R6, R5, 0x1, R6 ;  /* 0x0000000105067824 */ /* 0x001fca00078e0206 */
[----:B------:R-:W0:Y:S01]  /*0680*/  SHFL.DOWN PT, R7, R6, 0x1, 0x1f ;  /* 0x08201f0006077f89 */ /* 0x000e2200000e0000 */
[----:B-1----:R-:W-:-:S05]  /*0690*/  @!P1 LEA R2, R9, R2, 0x18 ;  /* 0x0000000209029211 */ /* 0x002fca00078ec0ff */
[----:B------:R1:W-:Y:S01]  /*06a0*/  @!P1 STS [R2], RZ ;  /* 0x000000ff02009388 */ /* 0x0003e20000000800 */
[----:B0-----:R-:W-:Y:S01]  /*06b0*/  IMAD.IADD R7, R6, 0x1, R7 ;  /* 0x0000000106077824 */ /* 0x001fe200078e0207 */
[----:B------:R-:W-:Y:S06]  /*06c0*/  BAR.SYNC.DEFER_BLOCKING 0x0 ;  /* 0x0000000000007b1d */ /* 0x000fec0000010000 */
[----:B-1----:R-:W-:Y:S05]  /*06d0*/  @P0 BRA `(.L_x_149) ;  /* 0x0000000000280947 */ /* 0x002fea0003800000 */
[----:B------:R-:W0:Y:S01]  /*06e0*/  S2R R0, SR_LANEID ;  /* 0x0000000000007919 */ /* 0x000e220000000000 */
[----:B------:R-:W1:Y:S08]  /*06f0*/  S2UR UR5, SR_CgaCtaId ;  /* 0x00000000000579c3 */ /* 0x000e700000008800 */
[----:B------:R-:W2:Y:S01]  /*0700*/  REDUX.SUM UR8, R7 ;  /* 0x00000000070873c4 */ /* 0x000ea2000000c000 */
[----:B------:R-:W-:-:S02]  /*0710*/  VOTEU.ANY UR4, UPT, PT ;  /* 0x0000000000047886 */ /* 0x000fc400038e0100 */
[----:B------:R-:W-:-:S06]  /*0720*/  UFLO.U32 UR4, UR4 ;  /* 0x00000004000472bd */ /* 0x000fcc00080e0000 */
[----:B0-----:R-:W-:Y:S01]  /*0730*/  ISETP.EQ.U32.AND P0, PT, R0, UR4, PT ;  /* 0x0000000400007c0c */ /* 0x001fe2000bf02070 */
[----:B------:R-:W-:Y:S01]  /*0740*/  UMOV UR4, 0x400 ;  /* 0x0000040000047882 */ /* 0x000fe20000000000 */
[----:B--2---:R-:W-:Y:S01]  /*0750*/  IMAD.U32 R0, RZ, RZ, UR8 ;  /* 0x00000008ff007e24 */ /* 0x004fe2000f8e00ff */
[----:B-1----:R-:W-:-:S10]  /*0760*/  ULEA UR4, UR5, UR4, 0x18 ;  /* 0x0000000405047291 */ /* 0x002fd4000f8ec0ff */
[----:B------:R0:W-:Y:S02]  /*0770*/  @P0 ATOMS.ADD RZ, [UR4], R0 ;  /* 0x00000000ffff098c */ /* 0x0001e40008000004 */
.L_x_149:
[----:B------:R-:W-:Y:S05]  /*0780*/  BSYNC.RECONVERGENT B0 ;  /* 0x0000000000007941 */ /* 0x000fea0003800200 */
.L_x_148:
[----:B------:R-:W-:Y:S06]  /*0790*/  BAR.SYNC.DEFER_BLOCKING 0x0 ;  /* 0x0000000000007b1d */ /* 0x000fec0000010000 */
[----:B------:R-:W-:Y:S05]  /*07a0*/  @P1 EXIT ;  /* 0x000000000000194d */ /* 0x000fea0003800000 */
[----:B------:R-:W1:Y:S01]  /*07b0*/  S2UR UR5, SR_CgaCtaId ;  /* 0x00000000000579c3 */ /* 0x000e620000008800 */
[----:B------:R-:W-:-:S07]  /*07c0*/  UMOV UR4, 0x400 ;  /* 0x0000040000047882 */ /* 0x000fce0000000000 */
[----:B------:R-:W2:Y:S01]  /*07d0*/  LDC.64 R2, c[0x0][0x388] ;  /* 0x0000e200ff027b82 */ /* 0x000ea20000000a00 */
[----:B-1----:R-:W-:-:S09]  /*07e0*/  ULEA UR4, UR5, UR4, 0x18 ;  /* 0x0000000405047291 */ /* 0x002fd2000f8ec0ff */
[----:B------:R-:W2:Y:S04]  /*07f0*/  LDS R5, [UR4] ;  /* 0x00000004ff057984 */ /* 0x000ea80008000800 */
[----:B--2---:R-:W-:Y:S01]  /*0800*/  REDG.E.ADD.STRONG.GPU desc[UR6][R2.64], R5 ;  /* 0x000000050200798e */ /* 0x004fe2000c12e106 */
[----:B------:R-:W-:Y:S05]  /*0810*/  EXIT ;  /* 0x000000000000794d */ /* 0x000fea0003800000 */
.L_x_150:
        /* <DEDUP_REMOVED lines=14> */
.L_x_158:


//--------------------- .text._Z10sumKernel2ILi1024ELi16EEvP4int4Pii --------------------------
	.section	.text._Z10sumKernel2ILi1024ELi16EEvP4int4Pii,"ax",@progbits
	.align	128
        .global         _Z10sumKernel2ILi1024ELi16EEvP4int4Pii
        .type           _Z10sumKernel2ILi1024ELi16EEvP4int4Pii,@function
        .size           _Z10sumKernel2ILi1024ELi16EEvP4int4Pii,(.L_x_159 - _Z10sumKernel2ILi1024ELi16EEvP4int4Pii)
        .other          _Z10sumKernel2ILi1024ELi16EEvP4int4Pii,@"STO_CUDA_ENTRY STV_DEFAULT"
_Z10sumKernel2ILi1024ELi16EEvP4int4Pii:
.text._Z10sumKernel2ILi1024ELi16EEvP4int4Pii:
        /* <DEDUP_REMOVED lines=96> */
[----:B------:R-:W-:Y:S01]  /*0600*/  LOP3.LUT P0, RZ, R0, 0x1f, RZ, 0xc0, !PT ;  /* 0x0000001f00ff7812 */ /* 0x000fe2000780c0ff */
[----:B0-----:R-:W-:-:S05]  /*0610*/  IMAD.IADD R5, R4, 0x1, R5 ;  /* 0x0000000104057824 */ /* 0x001fca00078e0205 */
[----:B------:R-:W0:Y:S07]  /*0620*/  SHFL.DOWN PT, R6, R5, 0x2, 0x1f ;  /* 0x08401f0005067f89 */ /* 0x000e2e00000e0000 */
[----:B------:R-:W1:Y:S01]  /*0630*/  @!P0 S2R R9, SR_CgaCtaId ;  /* 0x0000000000098919 */ /* 0x000e620000008800 */
[----:B0-----:R-:W-:-:S05]  /*0640*/  IMAD.IADD R6, R5, 0x1, R6 ;  /* 0x0000000105067824 */ /* 0x001fca00078e0206 */
[----:B------:R-:W0:Y:S01]  /*0650*/  SHFL.DOWN PT, R7, R6, 0x1, 0x1f ;  /* 0x08201f0006077f89 */ /* 0x000e2200000e0000 */
[----:B------:R-:W-:-:S04]  /*0660*/  @!P0 MOV R2, 0x400 ;  /* 0x0000040000028802 */ /* 0x000fc80000000f00 */
[----:B-1----:R-:W-:-:S04]  /*0670*/  @!P0 LEA R9, R9, R2, 0x18 ;  /* 0x0000000209098211 */ /* 0x002fc800078ec0ff */
[----:B------:R-:W-:Y:S01]  /*0680*/  @!P0 LEA.HI R9, R0, R9, RZ, 0x1d ;  /* 0x0000000900098211 */ /* 0x000fe200078fe8ff */
[----:B0-----:R-:W-:-:S05]  /*0690*/  IMAD.IADD R2, R6, 0x1, R7 ;  /* 0x0000000106027824 */ /* 0x001fca00078e0207 */
[----:B------:R0:W-:Y:S01]  /*06a0*/  @!P0 STS [R9], R2 ;  /* 0x0000000209008388 */ /* 0x0001e20000000800 */
[----:B------:R-:W-:Y:S01]  /*06b0*/  BAR.SYNC.DEFER_BLOCKING 0x0 ;  /* 0x0000000000007b1d */ /* 0x000fe20000010000 */
[----:B------:R-:W-:-:S13]  /*06c0*/  ISETP.GT.U32.AND P1, PT, R0, 0x1f, PT ;  /* 0x0000001f0000780c */ /* 0x000fda0003f24070 */
[----:B0-----:R-:W-:Y:S05]  /*06d0*/  @P1 EXIT ;  /* 0x000000000000194d */ /* 0x001fea0003800000 */
[----:B------:R-:W0:Y:S01]  /*06e0*/  S2UR UR5, SR_CgaCtaId ;  /* 0x00000000000579c3 */ /* 0x000e220000008800 */
[----:B------:R-:W-:Y:S01]  /*06f0*/  UMOV UR4, 0x400 ;  /* 0x0000040000047882 */ /* 0x000fe20000000000 */
[----:B------:R-:W-:Y:S01]  /*0700*/  ISETP.NE.AND P0, PT, R0, RZ, PT ;  /* 0x000000ff0000720c */ /* 0x000fe20003f05270 */
[----:B0-----:R-:W-:-:S06]  /*0710*/  ULEA UR4, UR5, UR4, 0x18 ;  /* 0x0000000405047291 */ /* 0x001fcc000f8ec0ff */
[----:B------:R-:W-:-:S06]  /*0720*/  LEA R2, R0, UR4, 0x2 ;  /* 0x0000000400027c11 */ /* 0x000fcc000f8e10ff */
[----:B------:R-:W0:Y:S04]  /*0730*/  LDS R2, [R2] ;  /* 0x0000000002027984 */ /* 0x000e280000000800 */
[----:B0-----:R-:W0:Y:S02]  /*0740*/  SHFL.DOWN PT, R3, R2, 0x10, 0x1f ;  /* 0x0a001f0002037f89 */ /* 0x001e2400000e0000 */
[----:B0-----:R-:W-:-:S05]  /*0750*/  IMAD.IADD R3, R2, 0x1, R3 ;  /* 0x0000000102037824 */ /* 0x001fca00078e0203 */
[----:B------:R-:W0:Y:S02]  /*0760*/  SHFL.DOWN PT, R4, R3, 0x8, 0x1f ;  /* 0x09001f0003047f89 */ /* 0x000e2400000e0000 */
[----:B0-----:R-:W-:-:S05]  /*0770*/  IMAD.IADD R4, R3, 0x1, R4 ;  /* 0x0000000103047824 */ /* 0x001fca00078e0204 */
[----:B------:R-:W0:Y:S02]  /*0780*/  SHFL.DOWN PT, R5, R4, 0x4, 0x1f ;  /* 0x08801f0004057f89 */ /* 0x000e2400000e0000 */
[----:B0-----:R-:W-:-:S05]  /*0790*/  IMAD.IADD R5, R4, 0x1, R5 ;  /* 0x0000000104057824 */ /* 0x001fca00078e0205 */
[----:B------:R-:W0:Y:S02]  /*07a0*/  SHFL.DOWN PT, R6, R5, 0x2, 0x1f ;  /* 0x08401f0005067f89 */ /* 0x000e2400000e0000 */
[----:B0-----:R-:W-:-:S05]  /*07b0*/  IMAD.IADD R6, R5, 0x1, R6 ;  /* 0x0000000105067824 */ /* 0x001fca00078e0206 */
[----:B------:R0:W1:Y:S01]  /*07c0*/  SHFL.DOWN PT, R7, R6, 0x1, 0x1f ;  /* 0x08201f0006077f89 */ /* 0x00006200000e0000 */
[----:B------:R-:W-:Y:S05]  /*07d0*/  @P0 EXIT ;  /* 0x000000000000094d */ /* 0x000fea0003800000 */
[----:B------:R-:W2:Y:S01]  /*07e0*/  LDC.64 R2, c[0x0][0x388] ;  /* 0x0000e200ff027b82 */ /* 0x000ea20000000a00 */
[----:B-1----:R-:W-:-:S05]  /*07f0*/  IMAD.IADD R7, R6, 0x1, R7 ;  /* 0x0000000106077824 */ /* 0x002fca00078e0207 */
[----:B--2---:R-:W-:Y:S01]  /*0800*/  REDG.E.ADD.STRONG.GPU desc[UR6][R2.64], R7 ;  /* 0x000000070200798e */ /* 0x004fe2000c12e106 */
[----:B------:R-:W-:Y:S05]  /*0810*/  EXIT ;  /* 0x000000000000794d */ /* 0x000fea0003800000 */
.L_x_151:
        /* <DEDUP_REMOVED lines=14> */
.L_x_159:


//--------------------- .text._Z10sumKernel1ILi512ELi20EEvPiS0_i --------------------------
	.section	.text._Z10sumKernel1ILi512ELi20EEvPiS0_i,"ax",@progbits
	.align	128
        .global         _Z10sumKernel1ILi512ELi20EEvPiS0_i
        .type           _Z10sumKernel1ILi512ELi20EEvPiS0_i,@function
        .size           _Z10sumKernel1ILi512ELi20EEvPiS0_i,(.L_x_160 - _Z10sumKernel1ILi512ELi20EEvPiS0_i)
        .other          _Z10sumKernel1ILi512ELi20EEvPiS0_i,@"STO_CUDA_ENTRY STV_DEFAULT"
_Z10sumKernel1ILi512ELi20EEvPiS0_i:
.text._Z10sumKernel1ILi512ELi20EEvPiS0_i:
[----:B------:R-:W-:Y:S01]  /*0000*/  LDC R1, c[0x0][0x37c] ;  /* 0x0000df00ff017b82 */ /* 0x000fe20000000800 */
[----:B------:R-:W0:Y:S07]  /*0010*/  S2R R14, SR_TID.X ;  /* 0x00000000000e7919 */ /* 0x000e2e0000002100 */
[----:B------:R-:W1:Y:S01]  /*0020*/  S2UR UR4, SR_CTAID.X ;  /* 0x00000000000479c3 */ /* 0x000e620000002500 */
[----:B------:R-:W2:Y:S07]  /*0030*/  LDCU.64 UR6, c[0x0][0x358] ;  /* 0x00006b00ff0677ac */ /* 0x000eae0008000a00 */
[----:B------:R-:W3:Y:S01]  /*0040*/  LDC.64 R2, c[0x0][0x380] ;  /* 0x0000e000ff027b82 */ /* 0x000ee20000000a00 */
[----:B-1----:R-:W-:-:S06]  /*0050*/  UIMAD UR4, UR4, 0x2800, URZ ;  /* 0x00002800040478a4 */ /* 0x002fcc000f8e02ff */
[----:B0-----:R-:W-:-:S05]  /*0060*/  LOP3.LUT P0, R5, RZ, UR4, R14, 0xee, !PT ;  /* 0x00000004ff057c12 */ /* 0x001fca000f80ee0e */
[----:B------:R-:W0:Y:S01]  /*0070*/  LDCU UR4, c[0x0][0x390] ;  /* 0x00007200ff0477ac */ /* 0x000e220008000800 */
[C---:B------:R-:W-:Y:S02]  /*0080*/  VIADD R0, R5.reuse, 0x200 ;  /* 0x0000020005007836 */ /* 0x040fe40000000000 */
[C---:B------:R-:W-:Y:S02]  /*0090*/  VIADD R11, R5.reuse, 0x600 ;  /* 0x00000600050b7836 */ /* 0x040fe40000000000 */
[C---:B------:R-:W-:Y:S02]  /*00a0*/  VIADD R13, R5.reuse, 0x800 ;  /* 0x00000800050d7836 */ /* 0x040fe40000000000 */
[C---:B---3--:R-:W-:Y:S01]  /*00b0*/  IMAD.WIDE.U32 R8, R5.reuse, 0x4, R2 ;  /* 0x0000000405087825 */ /* 0x048fe200078e0002 */
[----:B------:R-:W2:Y:S01]  /*00c0*/  @!P0 LDC.64 R6, c[0x0][0x388] ;  /* 0x0000e200ff068b82 */ /* 0x000ea20000000a00 */
[----:B0-----:R-:W-:Y:S02]  /*00d0*/  ISETP.GE.U32.AND P2, PT, R5, UR4, PT ;  /* 0x0000000405007c0c */ /* 0x001fe4000bf46070 */
[----:B------:R-:W-:-:S02]  /*00e0*/  ISETP.GE.U32.AND P3, PT, R0, UR4, PT ;  /* 0x0000000400007c0c */ /* 0x000fc4000bf66070 */
[----:B------:R-:W-:Y:S02]  /*00f0*/  IADD3 R0, PT, PT, R5, 0x400, RZ ;  /* 0x0000040005007810 */ /* 0x000fe40007ffe0ff */
[----:B------:R-:W-:Y:S02]  /*0100*/  ISETP.GE.U32.AND P5, PT, R11, UR4, PT ;  /* 0x000000040b007c0c */ /* 0x000fe4000bfa6070 */
[----:B------:R-:W-:Y:S02]  /*0110*/  ISETP.GE.U32.AND P4, PT, R0, UR4, PT ;  /* 0x0000000400007c0c */ /* 0x000fe4000bf86070 */
[----:B------:R-:W-:Y:S01]  /*0120*/  ISETP.GE.U32.AND P6, PT, R13, UR4, PT ;  /* 0x000000040d007c0c */ /* 0x000fe2000bfc6070 */
[----:B------:R-:W-:Y:S01]  /*0130*/  VIADD R21, R5, 0xa00 ;  /* 0x00000a0005157836 */ /* 0x000fe20000000000 */
[----:B--2---:R0:W-:Y:S04]  /*0140*/  @!P0 STG.E desc[UR6][R6.64], RZ ;  /* 0x000000ff06008986 */ /* 0x0041e8000c101906 */
[----:B------:R-:W2:Y:S01]  /*0150*/  @!P2 LDG.E R15, desc[UR6][R8.64] ;  /* 0x00000006080fa981 */ /* 0x000ea2000c1e1900 */
[----:B------:R-:W-:-:S03]  /*0160*/  ISETP.GE.U32.AND P0, PT, R21, UR4, PT ;  /* 0x0000000415007c0c */ /* 0x000fc6000bf06070 */
[----:B------:R-:W3:Y:S01]  /*0170*/  @!P3 LDG.E R16, desc[UR6][R8.64+0x800] ;  /* 0x000800060810b981 */ /* 0x000ee2000c1e1900 */
[----:B------:R-:W-:-:S03]  /*0180*/  @!P5 IMAD.WIDE.U32 R10, R11, 0x4, R2 ;  /* 0x000000040b0ad825 */ /* 0x000fc600078e0002 */
[----:B------:R-:W4:Y:S01]  /*0190*/  @!P4 LDG.E R17, desc[UR6][R8.64+0x1000] ;  /* 0x001000060811c981 */ /* 0x000f22000c1e1900 */
[----:B------:R-:W-:-:S03]  /*01a0*/  @!P6 IMAD.WIDE.U32 R12, R13, 0x4, R2 ;  /* 0x000000040d0ce825 */ /* 0x000fc600078e0002 */
[----:B------:R1:W5:Y:S04]  /*01b0*/  @!P5 LDG.E R18, desc[UR6][R10.64] ;  /* 0x000000060a12d981 */ /* 0x000368000c1e1900 */
[----:B------:R-:W5:Y:S01]  /*01c0*/  @!P6 LDG.E R19, desc[UR6][R12.64] ;  /* 0x000000060c13e981 */ /* 0x000f62000c1e1900 */
[----:B0-----:R-:W-:-:S05]  /*01d0*/  @!P0 IMAD.WIDE.U32 R6, R21, 0x4, R2 ;  /* 0x0000000415068825 */ /* 0x001fca00078e0002 */
[----:B------:R5:W5:Y:S01]  /*01e0*/  @!P0 LDG.E R4, desc[UR6][R6.64] ;  /* 0x0000000606048981 */ /* 0x000b62000c1e1900 */
[C---:B------:R-:W-:Y:S01]  /*01f0*/  IADD3 R21, PT, PT, R5.reuse, 0xc00, RZ ;  /* 0x00000c0005157810 */ /* 0x040fe20007ffe0ff */
[----:B------:R-:W-:Y:S01]  /*0200*/  IMAD.MOV.U32 R0, RZ, RZ, RZ ;  /* 0x000000ffff007224 */ /* 0x000fe200078e00ff */
[C---:B------:R-:W-:Y:S01]  /*0210*/  IADD3 R23, PT, PT, R5.reuse, 0x1000, RZ ;  /* 0x0000100005177810 */ /* 0x040fe20007ffe0ff */
[----:B------:R-:W-:Y:S01]  /*0220*/  VIADD R25, R5, 0x1200 ;  /* 0x0000120005197836 */ /* 0x000fe20000000000 */
[----:B------:R-:W-:-:S13]  /*0230*/  ISETP.GE.U32.AND P1, PT, R21, UR4, PT ;  /* 0x0000000415007c0c */ /* 0x000fda000bf26070 */
[----:B-1----:R-:W-:Y:S01]  /*0240*/  @!P1 IMAD.WIDE.U32 R10, R21, 0x4, R2 ;  /* 0x00000004150a9825 */ /* 0x002fe200078e0002 */
[----:B------:R-:W-:-:S04]  /*0250*/  IADD3 R21, PT, PT, R5, 0x1600, RZ ;  /* 0x0000160005157810 */ /* 0x000fc80007ffe0ff */
[----:B------:R0:W5:Y:S01]  /*0260*/  @!P1 LDG.E R6, desc[UR6][R10.64] ;  /* 0x000000060a069981 */ /* 0x000162000c1e1900 */
[----:B--2---:R-:W-:Y:S01]  /*0270*/  @!P2 I2FP.F32.S32 R0, R15 ;  /* 0x0000000f0000a245 */ /* 0x004fe20000201400 */
[----:B------:R-:W-:Y:S01]  /*0280*/  VIADD R15, R5, 0xe00 ;  /* 0x00000e00050f7836 */ /* 0x000fe20000000000 */
[----:B---3--:R-:W-:-:S04]  /*0290*/  @!P3 I2FP.F32.S32 R9, R16 ;  /* 0x000000100009b245 */ /* 0x008fc80000201400 */
[----:B------:R-:W-:Y:S02]  /*02a0*/  ISETP.GE.U32.AND P2, PT, R15, UR4, PT ;  /* 0x000000040f007c0c */ /* 0x000fe4000bf46070 */
[----:B----4-:R-:W-:Y:S01]  /*02b0*/  @!P4 I2FP.F32.S32 R17, R17 ;  /* 0x000000110011c245 */ /* 0x010fe20000201400 */
[----:B------:R-:W-:Y:S01]  /*02c0*/  @!P3 FADD R0, R0, R9 ;  /* 0x000000090000b221 */ /* 0x000fe20000000000 */
[----:B------:R-:W-:Y:S02]  /*02d0*/  ISETP.GE.U32.AND P3, PT, R23, UR4, PT ;  /* 0x0000000417007c0c */ /* 0x000fe4000bf66070 */
[----:B-----5:R-:W-:Y:S01]  /*02e0*/  @!P5 I2FP.F32.S32 R7, R18 ;  /* 0x000000120007d245 */ /* 0x020fe20000201400 */
[----:B------:R-:W-:Y:S01]  /*02f0*/  @!P4 FADD R0, R0, R17 ;  /* 0x000000110000c221 */ /* 0x000fe20000000000 */
[----:B------:R-:W-:Y:S01]  /*0300*/  VIADD R17, R5, 0x1400 ;  /* 0x0000140005117836 */ /* 0x000fe20000000000 */
[----:B------:R-:W-:Y:S02]  /*0310*/  ISETP.GE.U32.AND P4, PT, R25, UR4, PT ;  /* 0x0000000419007c0c */ /* 0x000fe4000bf86070 */
[----:B------:R-:W-:Y:S01]  /*0320*/  @!P6 I2FP.F32.S32 R19, R19 ;  /* 0x000000130013e245 */ /* 0x000fe20000201400 */
[----:B------:R-:W-:Y:S01]  /*0330*/  @!P5 FADD R0, R0, R7 ;  /* 0x000000070000d221 */ /* 0x000fe20000000000 */
[----:B------:R-:W-:Y:S01]  /*0340*/  ISETP.GE.U32.AND P5, PT, R17, UR4, PT ;  /* 0x0000000411007c0c */ /* 0x000fe2000bfa6070 */
[----:B------:R-:W-:-:S04]  /*0350*/  @!P2 IMAD.WIDE.U32 R12, R15, 0x4, R2 ;  /* 0x000000040f0ca825 */ /* 0x000fc800078e0002 */
[----:B------:R-:W-:Y:S01]  /*0360*/  @!P6 FADD R0, R0, R19 ;  /* 0x000000130000e221 */ /* 0x000fe20000000000 */
[----:B------:R-:W-:Y:S01]  /*0370*/  ISETP.GE.U32.AND P6, PT, R21, UR4, PT ;  /* 0x0000000415007c0c */ /* 0x000fe2000bfc6070 */
[--C-:B------:R-:W-:Y:S01]  /*0380*/  @!P3 IMAD.WIDE.U32 R8, R23, 0x4, R2.reuse ;  /* 0x000000041708b825 */ /* 0x100fe200078e0002 */
[----:B------:R-:W-:Y:S01]  /*0390*/  @!P0 I2FP.F32.S32 R15, R4 ;  /* 0x00000004000f8245 */ /* 0x000fe20000201400 */
[----:B------:R1:W2:Y:S02]  /*03a0*/  @!P2 LDG.E R7, desc[UR6][R12.64] ;  /* 0x000000060c07a981 */ /* 0x0002a4000c1e1900 */
[----:B------:R-:W-:Y:S02]  /*03b0*/  VIADD R19, R5, 0x1800 ;  /* 0x0000180005137836 */ /* 0x000fe40000000000 */
[----:B0-----:R-:W-:Y:S01]  /*03c0*/  @!P4 IMAD.WIDE.U32 R10, R25, 0x4, R2 ;  /* 0x00000004190ac825 */ /* 0x001fe200078e0002 */
[----:B------:R0:W3:Y:S03]  /*03d0*/  @!P3 LDG.E R8, desc[UR6][R8.64] ;  /* 0x000000060808b981 */ /* 0x0000e6000c1e1900 */
[----:B------:R-:W-:Y:S01]  /*03e0*/  @!P0 FADD R0, R0, R15 ;  /* 0x0000000f00008221 */ /* 0x000fe20000000000 */
[----:B------:R-:W-:Y:S01]  /*03f0*/  ISETP.GE.U32.AND P0, PT, R19, UR4, PT ;  /* 0x0000000413007c0c */ /* 0x000fe2000bf06070 */
[--C-:B------:R-:W-:Y:S01]  /*0400*/  @!P5 IMAD.WIDE.U32 R16, R17, 0x4, R2.reuse ;  /* 0x000000041110d825 */ /* 0x100fe200078e0002 */
[----:B------:R4:W5:Y:S03]  /*0410*/  @!P4 LDG.E R10, desc[UR6][R10.64] ;  /* 0x000000060a0ac981 */ /* 0x000966000c1e1900 */
[----:B-1----:R-:W-:-:S02]  /*0420*/  @!P6 IMAD.WIDE.U32 R12, R21, 0x4, R2 ;  /* 0x00000004150ce825 */ /* 0x002fc400078e0002 */
[----:B------:R-:W5:Y:S04]  /*0430*/  @!P5 LDG.E R16, desc[UR6][R16.64] ;  /* 0x000000061010d981 */ /* 0x000f68000c1e1900 */
[----:B------:R1:W5:Y:S02]  /*0440*/  @!P6 LDG.E R12, desc[UR6][R12.64] ;  /* 0x000000060c0ce981 */ /* 0x000364000c1e1900 */
[----:B------:R-:W-:-:S06]  /*0450*/  @!P0 IMAD.WIDE.U32 R18, R19, 0x4, R2 ;  /* 0x0000000413128825 */ /* 0x000fcc00078e0002 */
[----:B------:R1:W5:Y:S01]  /*0460*/  @!P0 LDG.E R18, desc[UR6][R18.64] ;  /* 0x0000000612128981 */ /* 0x000362000c1e1900 */
[----:B0-----:R-:W-:Y:S01]  /*0470*/  @!P1 I2FP.F32.S32 R9, R6 ;  /* 0x0000000600099245 */ /* 0x001fe20000201400 */
[----:B----4-:R-:W-:-:S04]  /*0480*/  VIADD R11, R5, 0x1a00 ;  /* 0x00001a00050b7836 */ /* 0x010fc80000000000 */
[----:B------:R-:W-:Y:S01]  /*0490*/  @!P1 FADD R0, R0, R9 ;  /* 0x0000000900009221 */ /* 0x000fe20000000000 */
[----:B------:R-:W-:Y:S02]  /*04a0*/  ISETP.GE.U32.AND P1, PT, R11, UR4, PT ;  /* 0x000000040b007c0c */ /* 0x000fe4000bf26070 */
[C---:B-1----:R-:W-:Y:S01]  /*04b0*/  IADD3 R13, PT, PT, R5.reuse, 0x1c00, RZ ;  /* 0x00001c00050d7810 */ /* 0x042fe20007ffe0ff */
[C---:B------:R-:W-:Y:S02]  /*04c0*/  VIADD R15, R5.reuse, 0x1e00 ;  /* 0x00001e00050f7836 */ /* 0x040fe40000000000 */
[C---:B------:R-:W-:Y:S01]  /*04d0*/  VIADD R17, R5.reuse, 0x2000 ;  /* 0x0000200005117836 */ /* 0x040fe20000000000 */
[C---:B------:R-:W-:Y:S01]  /*04e0*/  IADD3 R19, PT, PT, R5.reuse, 0x2200, RZ ;  /* 0x0000220005137810 */ /* 0x040fe20007ffe0ff */
[C---:B------:R-:W-:Y:S02]  /*04f0*/  VIADD R21, R5.reuse, 0x2400 ;  /* 0x0000240005157836 */ /* 0x040fe40000000000 */
[----:B------:R-:W-:Y:S01]  /*0500*/  VIADD R5, R5, 0x2600 ;  /* 0x0000260005057836 */ /* 0x000fe20000000000 */
[----:B--2---:R-:W-:-:S02]  /*0510*/  @!P2 I2FP.F32.S32 R7, R7 ;  /* 0x000000070007a245 */ /* 0x004fc40000201400 */
[----:B---3--:R-:W-:-:S03]  /*0520*/  @!P3 I2FP.F32.S32 R9, R8 ;  /* 0x000000080009b245 */ /* 0x008fc60000201400 */
[----:B------:R-:W-:Y:S01]  /*0530*/  @!P2 FADD R0, R0, R7 ;  /* 0x000000070000a221 */ /* 0x000fe20000000000 */
[----:B-----5:R-:W-:-:S03]  /*0540*/  @!P4 I2FP.F32.S32 R7, R10 ;  /* 0x0000000a0007c245 */ /* 0x020fc60000201400 */
[----:B------:R-:W-:Y:S01]  /*0550*/  @!P3 FADD R0, R0, R9 ;  /* 0x000000090000b221 */ /* 0x000fe20000000000 */
[----:B------:R-:W-:Y:S02]  /*0560*/  ISETP.GE.U32.AND P3, PT, R13, UR4, PT ;  /* 0x000000040d007c0c */ /* 0x000fe4000bf66070 */
[----:B------:R-:W-:Y:S01]  /*0570*/  @!P5 I2FP.F32.S32 R9, R16 ;  /* 0x000000100009d245 */ /* 0x000fe20000201400 */
[----:B------:R-:W-:Y:S01]  /*0580*/  @!P4 FADD R0, R0, R7 ;  /* 0x000000070000c221 */ /* 0x000fe20000000000 */
[----:B------:R-:W-:Y:S01]  /*0590*/  ISETP.GE.U32.AND P2, PT, R15, UR4, PT ;  /* 0x000000040f007c0c */ /* 0x000fe2000bf46070 */
[----:B------:R-:W-:Y:S01]  /*05a0*/  @!P1 IMAD.WIDE.U32 R6, R11, 0x4, R2 ;  /* 0x000000040b069825 */ /* 0x000fe200078e0002 */
[----:B------:R-:W-:-:S03]  /*05b0*/  @!P6 I2FP.F32.S32 R11, R12 ;  /* 0x0000000c000be245 */ /* 0x000fc60000201400 */
[----:B------:R-:W-:Y:S01]  /*05c0*/  @!P5 FADD R0, R0, R9 ;  /* 0x000000090000d221 */ /* 0x000fe20000000000 */
[----:B------:R-:W-:Y:S01]  /*05d0*/  ISETP.GE.U32.AND P4, PT, R17, UR4, PT ;  /* 0x0000000411007c0c */ /* 0x000fe2000bf86070 */
[----:B------:R0:W2:Y:S02]  /*05e0*/  @!P1 LDG.E R4, desc[UR6][R6.64] ;  /* 0x0000000606049981 */ /* 0x0000a4000c1e1900 */
[----:B------:R-:W-:Y:S01]  /*05f0*/  @!P6 FADD R0, R0, R11 ;  /* 0x0000000b0000e221 */ /* 0x000fe20000000000 */
[----:B------:R-:W-:Y:S01]  /*0600*/  ISETP.GE.U32.AND P6, PT, R19, UR4, PT ;  /* 0x0000000413007c0c */ /* 0x000fe2000bfc6070 */
[--C-:B------:R-:W-:Y:S01]  /*0610*/  @!P3 IMAD.WIDE.U32 R8, R13, 0x4, R2.reuse ;  /* 0x000000040d08b825 */ /* 0x100fe200078e0002 */
[----:B------:R-:W-:Y:S02]  /*0620*/  @!P0 I2FP.F32.S32 R13, R18 ;  /* 0x00000012000d8245 */ /* 0x000fe40000201400 */
[----:B------:R-:W-:Y:S01]  /*0630*/  ISETP.GE.U32.AND P5, PT, R21, UR4, PT ;  /* 0x0000000415007c0c */ /* 0x000fe2000bfa6070 */
[----:B------:R-:W-:-:S02]  /*0640*/  @!P2 IMAD.WIDE.U32 R10, R15, 0x4, R2 ;  /* 0x000000040f0aa825 */ /* 0x000fc400078e0002 */
[----:B------:R-:W3:Y:S02]  /*0650*/  @!P3 LDG.E R8, desc[UR6][R8.64] ;  /* 0x000000060808b981 */ /* 0x000ee4000c1e1900 */
[----:B------:R-:W-:Y:S01]  /*0660*/  @!P0 FADD R0, R0, R13 ;  /* 0x0000000d00008221 */ /* 0x000fe20000000000 */
[----:B------:R-:W-:Y:S01]  /*0670*/  ISETP.GE.U32.AND P0, PT, R5, UR4, PT ;  /* 0x0000000405007c0c */ /* 0x000fe2000bf06070 */
[--C-:B0-----:R-:W-:Y:S01]  /*0680*/  @!P4 IMAD.WIDE.U32 R6, R17, 0x4, R2.reuse ;  /* 0x000000041106c825 */ /* 0x101fe200078e0002 */
[----:B------:R-:W4:Y:S03]  /*0690*/  @!P2 LDG.E R10, desc[UR6][R10.64] ;  /* 0x000000060a0aa981 */ /* 0x000f26000c1e1900 */
[--C-:B------:R-:W-:Y:S02]  /*06a0*/  @!P6 IMAD.WIDE.U32 R12, R19, 0x4, R2.reuse ;  /* 0x00000004130ce825 */ /* 0x100fe400078e0002 */
[----:B------:R-:W5:Y:S02]  /*06b0*/  @!P4 LDG.E R6, desc[UR6][R6.64] ;  /* 0x000000060606c981 */ /* 0x000f64000c1e1900 */
[----:B------:R-:W-:-:S02]  /*06c0*/  @!P5 IMAD.WIDE.U32 R16, R21, 0x4, R2 ;  /* 0x000000041510d825 */ /* 0x000fc400078e0002 */
[----:B------:R-:W5:Y:S02]  /*06d0*/  @!P6 LDG.E R12, desc[UR6][R12.64] ;  /* 0x000000060c0ce981 */ /* 0x000f64000c1e1900 */
[----:B------:R-:W-:Y:S02]  /*06e0*/  @!P0 IMAD.WIDE.U32 R2, R5, 0x4, R2 ;  /* 0x0000000405028825 */ /* 0x000fe400078e0002 */
[----:B------:R-:W5:Y:S04]  /*06f0*/  @!P5 LDG.E R16, desc[UR6][R16.64] ;  /* 0x000000061010d981 */ /* 0x000f68000c1e1900 */
[----:B------:R0:W5:Y:S01]  /*0700*/  @!P0 LDG.E R2, desc[UR6][R2.64] ;  /* 0x0000000602028981 */ /* 0x000162000c1e1900 */
[----:B------:R-:W1:Y:S01]  /*0710*/  S2UR UR5, SR_CgaCtaId ;  /* 0x00000000000579c3 */ /* 0x000e620000008800 */
[----:B------:R-:W-:-:S02]  /*0720*/  UMOV UR4, 0x400 ;  /* 0x0000040000047882 */ /* 0x000fc40000000000 */
[----:B-1----:R-:W-:Y:S01]  /*0730*/  ULEA UR4, UR5, UR4, 0x18 ;  /* 0x0000000405047291 */ /* 0x002fe2000f8ec0ff */
[----:B--2---:R-:W-:-:S05]  /*0740*/  @!P1 I2FP.F32.S32 R5, R4 ;  /* 0x0000000400059245 */ /* 0x004fca0000201400 */
[----:B------:R-:W-:Y:S01]  /*0750*/  @!P1 FADD R0, R0, R5 ;  /* 0x0000000500009221 */ /* 0x000fe20000000000 */
[----:B---3--:R-:W-:Y:S02]  /*0760*/  @!P3 I2FP.F32.S32 R9, R8 ;  /* 0x000000080009b245 */ /* 0x008fe40000201400 */
[----:B----4-:R-:W-:-:S03]  /*0770*/  @!P2 I2FP.F32.S32 R5, R10 ;  /* 0x0000000a0005a245 */ /* 0x010fc60000201400 */
[----:B------:R-:W-:Y:S01]  /*0780*/  @!P3 FADD R0, R0, R9 ;  /* 0x000000090000b221 */ /* 0x000fe20000000000 */
[----:B-----5:R-:W-:-:S03]  /*0790*/  @!P4 I2FP.F32.S32 R7, R6 ;  /* 0x000000060007c245 */ /* 0x020fc60000201400 */
[----:B------:R-:W-:Y:S01]  /*07a0*/  @!P2 FADD R0, R0, R5 ;  /* 0x000000050000a221 */ /* 0x000fe20000000000 */
[----:B------:R-:W-:-:S03]  /*07b0*/  @!P6 I2FP.F32.S32 R5, R12 ;  /* 0x0000000c0005e245 */ /* 0x000fc60000201400 */
[----:B------:R-:W-:Y:S01]  /*07c0*/  @!P4 FADD R0, R0, R7 ;  /* 0x000000070000c221 */ /* 0x000fe20000000000 */
[----:B0-----:R-:W-:-:S03]  /*07d0*/  @!P5 I2FP.F32.S32 R3, R16 ;  /* 0x000000100003d245 */ /* 0x001fc60000201400 */
[----:B------:R-:W-:Y:S01]  /*07e0*/  @!P6 FADD R0, R0, R5 ;  /* 0x000000050000e221 */ /* 0x000fe20000000000 */
[----:B------:R-:W-:-:S03]  /*07f0*/  @!P0 I2FP.F32.S32 R5, R2 ;  /* 0x0000000200058245 */ /* 0x000fc60000201400 */
[----:B------:R-:W-:-:S04]  /*0800*/  @!P5 FADD R0, R0, R3 ;  /* 0x000000030000d221 */ /* 0x000fc80000000000 */
[----:B------:R-:W-:-:S04]  /*0810*/  @!P0 FADD R0, R0, R5 ;  /* 0x0000000500008221 */ /* 0x000fc80000000000 */
[----:B------:R-:W0:Y:S01]  /*0820*/  F2I.TRUNC.NTZ R3, R0 ;  /* 0x0000000000037305 */ /* 0x000e22000020f100 */
[C---:B------:R-:W-:Y:S02]  /*0830*/  LEA R2, R14.reuse, UR4, 0x2 ;  /* 0x000000040e027c11 */ /* 0x040fe4000f8e10ff */
[----:B------:R-:W-:-:S03]  /*0840*/  ISETP.GT.U32.AND P0, PT, R14, 0xff, PT ;  /* 0x000000ff0e00780c */ /* 0x000fc60003f04070 */
[----:B0-----:R-:W-:Y:S01]  /*0850*/  STS [R2], R3 ;  /* 0x0000000302007388 */ /* 0x001fe20000000800 */
[----:B------:R-:W-:Y:S09]  /*0860*/  BAR.SYNC.DEFER_BLOCKING 0x0 ;  /* 0x0000000000007b1d */ /* 0x000ff20000010000 */
[----:B------:R-:W-:Y:S04]  /*0870*/  @!P0 LDS R4, [R2+0x400] ;  /* 0x0004000002048984 */ /* 0x000fe80000000800 */
[----:B------:R-:W0:Y:S01]  /*0880*/  @!P0 LDS R5, [R2] ;  /* 0x0000000002058984 */ /* 0x000e220000000800 */
[----:B------:R-:W-:-:S02]  /*0890*/  ISETP.GT.U32.AND P1, PT, R14, 0x7f, PT ;  /* 0x0000007f0e00780c */ /* 0x000fc40003f24070 */
[----:B0-----:R-:W-:-:S05]  /*08a0*/  @!P0 IADD3 R5, PT, PT, R4, R5, RZ ;  /* 0x0000000504058210 */ /* 0x001fca0007ffe0ff */
[----:B------:R-:W-:Y:S01]  /*08b0*/  @!P0 STS [R2], R5 ;  /* 0x0000000502008388 */ /* 0x000fe20000000800 */
[----:B------:R-:W-:Y:S06]  /*08c0*/  BAR.SYNC.DEFER_BLOCKING 0x0 ;  /* 0x0000000000007b1d */ /* 0x000fec0000010000 */
[----:B------:R-:W-:Y:S04]  /*08d0*/  @!P1 LDS R0, [R2+0x200] ;  /* 0x0002000002009984 */ /* 0x000fe80000000800 */
[----:B------:R-:W0:Y:S01]  /*08e0*/  @!P1 LDS R7, [R2] ;  /* 0x0000000002079984 */ /* 0x000e220000000800 */
[----:B------:R-:W-:Y:S01]  /*08f0*/  ISETP.GT.U32.AND P0, PT, R14, 0x3f, PT ;  /* 0x0000003f0e00780c */ /* 0x000fe20003f04070 */
[----:B0-----:R-:W-:-:S05]  /*0900*/  @!P1 IMAD.IADD R7, R0, 0x1, R7 ;  /* 0x0000000100079824 */ /* 0x001fca00078e0207 */
[----:B------:R-:W-:Y:S01]  /*0910*/  @!P1 STS [R2], R7 ;  /* 0x0000000702009388 */ /* 0x000fe20000000800 */
[----:B------:R-:W-:Y:S06]  /*0920*/  BAR.SYNC.DEFER_BLOCKING 0x0 ;  /* 0x0000000000007b1d */ /* 0x000fec0000010000 */
[----:B------:R-:W-:Y:S04]  /*0930*/  @!P0 LDS R0, [R2+0x100] ;  /* 0x0001000002008984 */ /* 0x000fe80000000800 */
[----:B------:R-:W0:Y:S01]  /*0940*/  @!P0 LDS R3, [R2] ;  /* 0x0000000002038984 */ /* 0x000e220000000800 */
[----:B------:R-:W-:-:S02]  /*0950*/  ISETP.GT.U32.AND P1, PT, R14, 0x1f, PT ;  /* 0x0000001f0e00780c */ /* 0x000fc40003f24070 */
[----:B0-----:R-:W-:-:S05]  /*0960*/  @!P0 IADD3 R3, PT, PT, R0, R3, RZ ;  /* 0x0000000300038210 */ /* 0x001fca0007ffe0ff */
[----:B------:R0:W-:Y:S01]  /*0970*/  @!P0 STS [R2], R3 ;  /* 0x0000000302008388 */ /* 0x0001e20000000800 */
[----:B------:R-:W-:Y:S06]  /*0980*/  BAR.SYNC.DEFER_BLOCKING 0x0 ;  /* 0x0000000000007b1d */ /* 0x000fec0000010000 */
[----:B------:R-:W-:Y:S05]  /*0990*/  @P1 EXIT ;  /* 0x000000000000194d */ /* 0x000fea0003800000 */
[----:B------:R-:W-:Y:S01]  /*09a0*/  LDS R0, [R2+0x80] ;  /* 0x0000800002007984 */ /* 0x000fe20000000800 */
[----:B------:R-:W-:-:S03]  /*09b0*/  ISETP.NE.AND P0, PT, R14, RZ, PT ;  /* 0x000000ff0e00720c */ /* 0x000fc60003f05270 */
[----:B0-----:R-:W0:Y:S02]  /*09c0*/  LDS R3, [R2] ;  /* 0x0000000002037984 */ /* 0x001e240000000800 */
[----:B0-----:R-:W-:-:S05]  /*09d0*/  IMAD.IADD R3, R0, 0x1, R3 ;  /* 0x0000000100037824 */ /* 0x001fca00078e0203 */
[----:B------:R-:W-:Y:S04]  /*09e0*/  STS [R2], R3 ;  /* 0x0000000302007388 */ /* 0x000fe80000000800 */
[----:B------:R-:W-:Y:S04]  /*09f0*/  LDS R0, [R2+0x40] ;  /* 0x0000400002007984 */ /* 0x000fe80000000800 */
[----:B------:R-:W0:Y:S02]  /*0a00*/  LDS R5, [R2] ;  /* 0x0000000002057984 */ /* 0x000e240000000800 */
[----:B0-----:R-:W-:-:S05]  /*0a10*/  IADD3 R5, PT, PT, R0, R5, RZ ;  /* 0x0000000500057210 */ /* 0x001fca0007ffe0ff */
[----:B------:R-:W-:Y:S04]  /*0a20*/  STS [R2], R5 ;  /* 0x0000000502007388 */ /* 0x000fe80000000800 */
[----:B------:R-:W-:Y:S04]  /*0a30*/  LDS R0, [R2+0x20] ;  /* 0x0000200002007984 */ /* 0x000fe80000000800 */
[----:B------:R-:W0:Y:S02]  /*0a40*/  LDS R7, [R2] ;  /* 0x0000000002077984 */ /* 0x000e240000000800 */
        /* <DEDUP_REMOVED lines=13> */
[----:B------:R0:W-:Y:S01]  /*0b20*/  STS [R2], R5 ;  /* 0x0000000502007388 */ /* 0x0001e20000000800 */
[----:B------:R-:W-:Y:S05]  /*0b30*/  @P0 EXIT ;  /* 0x000000000000094d */ /* 0x000fea0003800000 */
[----:B0-----:R-:W0:Y:S01]  /*0b40*/  LDS R5, [UR4] ;  /* 0x00000004ff057984 */ /* 0x001e220008000800 */
[----:B------:R-:W0:Y:S03]  /*0b50*/  LDC.64 R2, c[0x0][0x388] ;  /* 0x0000e200ff027b82 */ /* 0x000e260000000a00 */
[----:B0-----:R-:W-:Y:S01]  /*0b60*/  REDG.E.ADD.STRONG.GPU desc[UR6][R2.64], R5 ;  /* 0x000000050200798e */ /* 0x001fe2000c12e106 */
[----:B------:R-:W-:Y:S05]  /*0b70*/  EXIT ;  /* 0x000000000000794d */ /* 0x000fea0003800000 */
.L_x_152:
        /* <DEDUP_REMOVED lines=16> */
.L_x_160:


//--------------------- .nv.shared._ZN3cub18CUB_300001_SM_10006detail6reduce28DeviceReduceSingleTileKernelINS2_10policy_hubIijN4cuda3std3__44plusIvEEE10Policy1000EPiSC_iS9_iiNS7_10__identityEEEvT0_T1_T2_T3_T4_T6_ --------------------------
	.section	.nv.shared._ZN3cub18CUB_300001_SM_10006detail6reduce28DeviceReduceSingleTileKernelINS2_10policy_hubIijN4cuda3std3__44plusIvEEE10Policy1000EPiSC_iS9_iiNS7_10__identityEEEvT0_T1_T2_T3_T4_T6_,"aw",@nobits
	.sectionflags	@""
	.align	4
.nv.shared._ZN3cub18CUB_300001_SM_10006detail6reduce28DeviceReduceSingleTileKernelINS2_10policy_hubIijN4cuda3std3__44plusIvEEE10Policy1000EPiSC_iS9_iiNS7_10__identityEEEvT0_T1_T2_T3_T4_T6_:
	.zero		1068


//--------------------- .nv.shared.reserved.0     --------------------------
	.section	.nv.shared.reserved.0,"aw",@nobits
	.weak		__nv_reservedSMEM_offset_0_alias
	.size		__nv_reservedSMEM_offset_0_alias, 0, 64
	.other		__nv_reservedSMEM_offset_0_alias,@"STO_CUDA_RESERVED_SHARED STV_DEFAULT"
__nv_reservedSMEM_offset_0_alias:
	.zero		0
	.zero		64


//--------------------- .nv.global                --------------------------
	.section	.nv.global,"aw",@nobits
.nv.global:
	.type		_ZN34_INTERNAL_09158030_4_k_cu_828991aa6thrust24THRUST_300001_SM_1000_NS12placeholders2_5E,@object
	.size		_ZN34_INTERNAL_09158030_4_k_cu_828991aa6thrust24THRUST_300001_SM_1000_NS12placeholders2_5E,(_ZN34_INTERNAL_09158030_4_k_cu_828991aa4cuda3std3__45__cpo6cbeginE - _ZN34_INTERNAL_09158030_4_k_cu_828991aa6thrust24THRUST_300001_SM_1000_NS12placeholders2_5E)
_ZN34_INTERNAL_09158030_4_k_cu_828991aa6thrust24THRUST_300001_SM_1000_NS12placeholders2_5E:
	.zero		1
	.type		_ZN34_INTERNAL_09158030_4_k_cu_828991aa4cuda3std3__45__cpo6cbeginE,@object
	.size		_ZN34_INTERNAL_09158030_4_k_cu_828991aa4cuda3std3__45__cpo6cbeginE,(_ZN34_INTERNAL_09158030_4_k_cu_828991aa4cuda3std6ranges3__45__cpo6cbeginE - _ZN34_INTERNAL_09158030_4_k_cu_828991aa4cuda3std3__45__cpo6cbeginE)
_ZN34_INTERNAL_09158030_4_k_cu_828991aa4cuda3std3__45__cpo6cbeginE:
	.zero		1
	.type		_ZN34_INTERNAL_09158030_4_k_cu_828991aa4cuda3std6ranges3__45__cpo6cbeginE,@object
	.size		_ZN34_INTERNAL_09158030_4_k_cu_828991aa4cuda3std6ranges3__45__cpo6cbeginE,(_ZN34_INTERNAL_09158030_4_k_cu_828991aa4cuda3std3__48in_placeE - _ZN34_INTERNAL_09158030_4_k_cu_828991aa4cuda3std6ranges3__45__cpo6cbeginE)
_ZN34_INTERNAL_09158030_4_k_cu_828991aa4cuda3std6ranges3__45__cpo6cbeginE:
	.zero		1
	.type		_ZN34_INTERNAL_09158030_4_k_cu_828991aa4cuda3std3__48in_placeE,@object
	.size		_ZN34_INTERNAL_09158030_4_k_cu_828991aa4cuda3std3__48in_placeE,(_ZN34_INTERNAL_09158030_4_k_cu_828991aa4cuda3std6ranges3__45__cpo4sizeE - _ZN34_INTERNAL_09158030_4_k_cu_828991aa4cuda3std3__48in_placeE)
_ZN34_INTERNAL_09158030_4_k_cu_828991aa4cuda3std3__48in_placeE:
	.zero		1
	.type		_ZN34_INTERNAL_09158030_4_k_cu_828991aa4cuda3std6ranges3__45__cpo4sizeE,@object
	.size		_ZN34_INTERNAL_09158030_4_k_cu_828991aa4cuda3std6ranges3__45__cpo4sizeE,(_ZN34_INTERNAL_09158030_4_k_cu_828991aa6thrust24THRUST_300001_SM_1000_NS12placeholders2_9E - _ZN34_INTERNAL_09158030_4_k_cu_828991aa4cuda3std6ranges3__45__cpo4sizeE)
_ZN34_INTERNAL_09158030_4_k_cu_828991aa4cuda3std6ranges3__45__cpo4sizeE:
	.zero		1
	.type		_ZN34_INTERNAL_09158030_4_k_cu_828991aa6thrust24THRUST_300001_SM_1000_NS12placeholders2_9E,@object
	.size		_ZN34_INTERNAL_09158030_4_k_cu_828991aa6thrust24THRUST_300001_SM_1000_NS12placeholders2_9E,(_ZN34_INTERNAL_09158030_4_k_cu_828991aa4cuda3std3__45__cpo7crbeginE - _ZN34_INTERNAL_09158030_4_k_cu_828991aa6thrust24THRUST_300001_SM_1000_NS12placeholders2_9E)
_ZN34_INTERNAL_09158030_4_k_cu_828991aa6thrust24THRUST_300001_SM_1000_NS12placeholders2_9E:
	.zero		1
	.type		_ZN34_INTERNAL_09158030_4_k_cu_828991aa4cuda3std3__45__cpo7crbeginE,@object
	.size		_ZN34_INTERNAL_09158030_4_k_cu_828991aa4cuda3std3__45__cpo7crbeginE,(_ZN34_INTERNAL_09158030_4_k_cu_828991aa4cuda3std6ranges3__45__cpo4nextE - _ZN34_INTERNAL_09158030_4_k_cu_828991aa4cuda3std3__45__cpo7crbeginE)
_ZN34_INTERNAL_09158030_4_k_cu_828991aa4cuda3std3__45__cpo7crbeginE:
	.zero		1
	.type		_ZN34_INTERNAL_09158030_4_k_cu_828991aa4cuda3std6ranges3__45__cpo4nextE,@object
	.size		_ZN34_INTERNAL_09158030_4_k_cu_828991aa4cuda3std6ranges3__45__cpo4nextE,(_ZN34_INTERNAL_09158030_4_k_cu_828991aa4cuda3std6ranges3__45__cpo4swapE - _ZN34_INTERNAL_09158030_4_k_cu_828991aa4cuda3std6ranges3__45__cpo4nextE)
_ZN34_INTERNAL_09158030_4_k_cu_828991aa4cuda3std6ranges3__45__cpo4nextE:
	.zero		1
	.type		_ZN34_INTERNAL_09158030_4_k_cu_828991aa4cuda3std6ranges3__45__cpo4swapE,@object
	.size		_ZN34_INTERNAL_09158030_4_k_cu_828991aa4cuda3std6ranges3__45__cpo4swapE,(_ZN34_INTERNAL_09158030_4_k_cu_828991aa6thrust24THRUST_300001_SM_1000_NS12placeholders2_1E - _ZN34_INTERNAL_09158030_4_k_cu_828991aa4cuda3std6ranges3__45__cpo4swapE)
_ZN34_INTERNAL_09158030_4_k_cu_828991aa4cuda3std6ranges3__45__cpo4swapE:
	.zero		1
	.type		_ZN34_INTERNAL_09158030_4_k_cu_828991aa6thrust24THRUST_300001_SM_1000_NS12placeholders2_1E,@object
	.size		_ZN34_INTERNAL_09158030_4_k_cu_828991aa6thrust24THRUST_300001_SM_1000_NS12placeholders2_1E,(_ZN34_INTERNAL_09158030_4_k_cu_828991aa6thrust24THRUST_300001_SM_1000_NS12placeholders2_3E - _ZN34_INTERNAL_09158030_4_k_cu_828991aa6thrust24THRUST_300001_SM_1000_NS12placeholders2_1E)
_ZN34_INTERNAL_09158030_4_k_cu_828991aa6thrust24THRUST_300001_SM_1000_NS12placeholders2_1E:
	.zero		1
	.type		_ZN34_INTERNAL_09158030_4_k_cu_828991aa6thrust24THRUST_300001_SM_1000_NS12placeholders2_3E,@object
	.size		_ZN34_INTERNAL_09158030_4_k_cu_828991aa6thrust24THRUST_300001_SM_1000_NS12placeholders2_3E,(_ZN34_INTERNAL_09158030_4_k_cu_828991aa4cuda3std3__45__cpo5beginE - _ZN34_INTERNAL_09158030_4_k_cu_828991aa6thrust24THRUST_300001_SM_1000_NS12placeholders2_3E)
_ZN34_INTERNAL_09158030_4_k_cu_828991aa6thrust24THRUST_300001_SM_1000_NS12placeholders2_3E:
	.zero		1
	.type		_ZN34_INTERNAL_09158030_4_k_cu_828991aa4cuda3std3__45__cpo5beginE,@object
	.size		_ZN34_INTERNAL_09158030_4_k_cu_828991aa4cuda3std3__45__cpo5beginE,(_ZN34_INTERNAL_09158030_4_k_cu_828991aa4cuda3std6ranges3__45__cpo5beginE - _ZN34_INTERNAL_09158030_4_k_cu_828991aa4cuda3std3__45__cpo5beginE)
_ZN34_INTERNAL_09158030_4_k_cu_828991aa4cuda3std3__45__cpo5beginE:
	.zero		1
	.type		_ZN34_INTERNAL_09158030_4_k_cu_828991aa4cuda3std6ranges3__45__cpo5beginE,@object
	.size		_ZN34_INTERNAL_09158030_4_k_cu_828991aa4cuda3std6ranges3__45__cpo5beginE,(_ZN34_INTERNAL_09158030_4_k_cu_828991aa4cuda3std3__436_GLOBAL__N__09158030_4_k_cu_828991aa6ignoreE - _ZN34_INTERNAL_09158030_4_k_cu_828991aa4cuda3std6ranges3__45__cpo5beginE)
_ZN34_INTERNAL_09158030_4_k_cu_828991aa4cuda3std6ranges3__45__cpo5beginE:
	.zero		1
	.type		_ZN34_INTERNAL_09158030_4_k_cu_828991aa4cuda3std3__436_GLOBAL__N__09158030_4_k_cu_828991aa6ignoreE,@object
	.size		_ZN34_INTERNAL_09158030_4_k_cu_828991aa4cuda3std3__436_GLOBAL__N__09158030_4_k_cu_828991aa6ignoreE,(_ZN34_INTERNAL_09158030_4_k_cu_828991aa4cuda3std6ranges3__45__cpo4dataE - _ZN34_INTERNAL_09158030_4_k_cu_828991aa4cuda3std3__436_GLOBAL__N__09158030_4_k_cu_828991aa6ignoreE)
_ZN34_INTERNAL_09158030_4_k_cu_828991aa4cuda3std3__436_GLOBAL__N__09158030_4_k_cu_828991aa6ignoreE:
	.zero		1
	.type		_ZN34_INTERNAL_09158030_4_k_cu_828991aa4cuda3std6ranges3__45__cpo4dataE,@object
	.size		_ZN34_INTERNAL_09158030_4_k_cu_828991aa4cuda3std6ranges3__45__cpo4dataE,(_ZN34_INTERNAL_09158030_4_k_cu_828991aa6thrust24THRUST_300001_SM_1000_NS12placeholders2_7E - _ZN34_INTERNAL_09158030_4_k_cu_828991aa4cuda3std6ranges3__45__cpo4dataE)
_ZN34_INTERNAL_09158030_4_k_cu_828991aa4cuda3std6ranges3__45__cpo4dataE:
	.zero		1
	.type		_ZN34_INTERNAL_09158030_4_k_cu_828991aa6thrust24THRUST_300001_SM_1000_NS12placeholders2_7E,@object
	.size		_ZN34_INTERNAL_09158030_4_k_cu_828991aa6thrust24THRUST_300001_SM_1000_NS12placeholders2_7E,(_ZN34_INTERNAL_09158030_4_k_cu_828991aa4cuda3std3__45__cpo6rbeginE - _ZN34_INTERNAL_09158030_4_k_cu_828991aa6thrust24THRUST_300001_SM_1000_NS12placeholders2_7E)
_ZN34_INTERNAL_09158030_4_k_cu_828991aa6thrust24THRUST_300001_SM_1000_NS12placeholders2_7E:
	.zero		1
	.type		_ZN34_INTERNAL_09158030_4_k_cu_828991aa4cuda3std3__45__cpo6rbeginE,@object
	.size		_ZN34_INTERNAL_09158030_4_k_cu_828991aa4cuda3std3__45__cpo6rbeginE,(_ZN34_INTERNAL_09158030_4_k_cu_828991aa4cuda3std6ranges3__45__cpo7advanceE - _ZN34_INTERNAL_09158030_4_k_cu_828991aa4cuda3std3__45__cpo6rbeginE)
_ZN34_INTERNAL_09158030_4_k_cu_828991aa4cuda3std3__45__cpo6rbeginE:
	.zero		1
	.type		_ZN34_INTERNAL_09158030_4_k_cu_828991aa4cuda3std6ranges3__45__cpo7advanceE,@object
	.size		_ZN34_INTERNAL_09158030_4_k_cu_828991aa4cuda3std6ranges3__45__cpo7advanceE,(_ZN34_INTERNAL_09158030_4_k_cu_828991aa4cuda3std3__47nulloptE - _ZN34_INTERNAL_09158030_4_k_cu_828991aa4cuda3std6ranges3__45__cpo7advanceE)
_ZN34_INTERNAL_09158030_4_k_cu_828991aa4cuda3std6ranges3__45__cpo7advanceE:
	.zero		1
	.type		_ZN34_INTERNAL_09158030_4_k_cu_828991aa4cuda3std3__47nulloptE,@object
	.size		_ZN34_INTERNAL_09158030_4_k_cu_828991aa4cuda3std3__47nulloptE,(_ZN34_INTERNAL_09158030_4_k_cu_828991aa4cuda3std6ranges3__45__cpo8distanceE - _ZN34_INTERNAL_09158030_4_k_cu_828991aa4cuda3std3__47nulloptE)
_ZN34_INTERNAL_09158030_4_k_cu_828991aa4cuda3std3__47nulloptE:
	.zero		1
	.type		_ZN34_INTERNAL_09158030_4_k_cu_828991aa4cuda3std6ranges3__45__cpo8distanceE,@object
	.size		_ZN34_INTERNAL_09158030_4_k_cu_828991aa4cuda3std6ranges3__45__cpo8distanceE,(_ZN34_INTERNAL_09158030_4_k_cu_828991aa6thrust24THRUST_300001_SM_1000_NS12placeholders2_6E - _ZN34_INTERNAL_09158030_4_k_cu_828991aa4cuda3std6ranges3__45__cpo8distanceE)
_ZN34_INTERNAL_09158030_4_k_cu_828991aa4cuda3std6ranges3__45__cpo8distanceE:
	.zero		1
	.type		_ZN34_INTERNAL_09158030_4_k_cu_828991aa6thrust24THRUST_300001_SM_1000_NS12placeholders2_6E,@object
	.size		_ZN34_INTERNAL_09158030_4_k_cu_828991aa6thrust24THRUST_300001_SM_1000_NS12placeholders2_6E,(_ZN34_INTERNAL_09158030_4_k_cu_828991aa4cuda3std3__45__cpo4cendE - _ZN34_INTERNAL_09158030_4_k_cu_828991aa6thrust24THRUST_300001_SM_1000_NS12placeholders2_6E)
_ZN34_INTERNAL_09158030_4_k_cu_828991aa6thrust24THRUST_300001_SM_1000_NS12placeholders2_6E:
	.zero		1
	.type		_ZN34_INTERNAL_09158030_4_k_cu_828991aa4cuda3std3__45__cpo4cendE,@object
	.size		_ZN34_INTERNAL_09158030_4_k_cu_828991aa4cuda3std3__45__cpo4cendE,(_ZN34_INTERNAL_09158030_4_k_cu_828991aa4cuda3std6ranges3__45__cpo4cendE - _ZN34_INTERNAL_09158030_4_k_cu_828991aa4cuda3std3__45__cpo4cendE)
_ZN34_INTERNAL_09158030_4_k_cu_828991aa4cuda3std3__45__cpo4cendE:
	.zero		1
	.type		_ZN34_INTERNAL_09158030_4_k_cu_828991aa4cuda3std6ranges3__45__cpo4cendE,@object
	.size		_ZN34_INTERNAL_09158030_4_k_cu_828991aa4cuda3std6ranges3__45__cpo4cendE,(_ZN34_INTERNAL_09158030_4_k_cu_828991aa4cuda3std3__420unreachable_sentinelE - _ZN34_INTERNAL_09158030_4_k_cu_828991aa4cuda3std6ranges3__45__cpo4cendE)
_ZN34_INTERNAL_09158030_4_k_cu_828991aa4cuda3std6ranges3__45__cpo4cendE:
	.zero		1
	.type		_ZN34_INTERNAL_09158030_4_k_cu_828991aa4cuda3std3__420unreachable_sentinelE,@object
	.size		_ZN34_INTERNAL_09158030_4_k_cu_828991aa4cuda3std3__420unreachable_sentinelE,(_ZN34_INTERNAL_09158030_4_k_cu_828991aa4cuda3std6ranges3__45__cpo5ssizeE - _ZN34_INTERNAL_09158030_4_k_cu_828991aa4cuda3std3__420unreachable_sentinelE)
_ZN34_INTERNAL_09158030_4_k_cu_828991aa4cuda3std3__420unreachable_sentinelE:
	.zero		1
	.type		_ZN34_INTERNAL_09158030_4_k_cu_828991aa4cuda3std6ranges3__45__cpo5ssizeE,@object
	.size		_ZN34_INTERNAL_09158030_4_k_cu_828991aa4cuda3std6ranges3__45__cpo5ssizeE,(_ZN34_INTERNAL_09158030_4_k_cu_828991aa6thrust24THRUST_300001_SM_1000_NS12placeholders3_10E - _ZN34_INTERNAL_09158030_4_k_cu_828991aa4cuda3std6ranges3__45__cpo5ssizeE)
_ZN34_INTERNAL_09158030_4_k_cu_828991aa4cuda3std6ranges3__45__cpo5ssizeE:
	.zero		1
	.type		_ZN34_INTERNAL_09158030_4_k_cu_828991aa6thrust24THRUST_300001_SM_1000_NS12placeholders3_10E,@object
	.size		_ZN34_INTERNAL_09158030_4_k_cu_828991aa6thrust24THRUST_300001_SM_1000_NS12placeholders3_10E,(_ZN34_INTERNAL_09158030_4_k_cu_828991aa4cuda3std3__45__cpo5crendE - _ZN34_INTERNAL_09158030_4_k_cu_828991aa6thrust24THRUST_300001_SM_1000_NS12placeholders3_10E)
_ZN34_INTERNAL_09158030_4_k_cu_828991aa6thrust24THRUST_300001_SM_1000_NS12placeholders3_10E:
	.zero		1
	.type		_ZN34_INTERNAL_09158030_4_k_cu_828991aa4cuda3std3__45__cpo5crendE,@object
	.size		_ZN34_INTERNAL_09158030_4_k_cu_828991aa4cuda3std3__45__cpo5crendE,(_ZN34_INTERNAL_09158030_4_k_cu_828991aa4cuda3std6ranges3__45__cpo4prevE - _ZN34_INTERNAL_09158030_4_k_cu_828991aa4cuda3std3__45__cpo5crendE)
_ZN34_INTERNAL_09158030_4_k_cu_828991aa4cuda3std3__45__cpo5crendE:
	.zero		1
	.type		_ZN34_INTERNAL_09158030_4_k_cu_828991aa4cuda3std6ranges3__45__cpo4prevE,@object
	.size		_ZN34_INTERNAL_09158030_4_k_cu_828991aa4cuda3std6ranges3__45__cpo4prevE,(_ZN34_INTERNAL_09158030_4_k_cu_828991aa4cuda3std6ranges3__45__cpo9iter_moveE - _ZN34_INTERNAL_09158030_4_k_cu_828991aa4cuda3std6ranges3__45__cpo4prevE)
_ZN34_INTERNAL_09158030_4_k_cu_828991aa4cuda3std6ranges3__45__cpo4prevE:
	.zero		1
	.type		_ZN34_INTERNAL_09158030_4_k_cu_828991aa4cuda3std6ranges3__45__cpo9iter_moveE,@object
	.size		_ZN34_INTERNAL_09158030_4_k_cu_828991aa4cuda3std6ranges3__45__cpo9iter_moveE,(_ZN34_INTERNAL_09158030_4_k_cu_828991aa6thrust24THRUST_300001_SM_1000_NS12placeholders2_2E - _ZN34_INTERNAL_09158030_4_k_cu_828991aa4cuda3std6ranges3__45__cpo9iter_moveE)
_ZN34_INTERNAL_09158030_4_k_cu_828991aa4cuda3std6ranges3__45__cpo9iter_moveE:
	.zero		1
	.type		_ZN34_INTERNAL_09158030_4_k_cu_828991aa6thrust24THRUST_300001_SM_1000_NS12placeholders2_2E,@object
	.size		_ZN34_INTERNAL_09158030_4_k_cu_828991aa6thrust24THRUST_300001_SM_1000_NS12placeholders2_2E,(_ZN34_INTERNAL_09158030_4_k_cu_828991aa6thrust24THRUST_300001_SM_1000_NS12placeholders2_4E - _ZN34_INTERNAL_09158030_4_k_cu_828991aa6thrust24THRUST_300001_SM_1000_NS12placeholders2_2E)
_ZN34_INTERNAL_09158030_4_k_cu_828991aa6thrust24THRUST_300001_SM_1000_NS12placeholders2_2E:
	.zero		1
	.type		_ZN34_INTERNAL_09158030_4_k_cu_828991aa6thrust24THRUST_300001_SM_1000_NS12placeholders2_4E,@object
	.size		_ZN34_INTERNAL_09158030_4_k_cu_828991aa6thrust24THRUST_300001_SM_1000_NS12placeholders2_4E,(_ZN34_INTERNAL_09158030_4_k_cu_828991aa4cuda3std3__45__cpo3endE - _ZN34_INTERNAL_09158030_4_k_cu_828991aa6thrust24THRUST_300001_SM_1000_NS12placeholders2_4E)
_ZN34_INTERNAL_09158030_4_k_cu_828991aa6thrust24THRUST_300001_SM_1000_NS12placeholders2_4E:
	.zero		1
	.type		_ZN34_INTERNAL_09158030_4_k_cu_828991aa4cuda3std3__45__cpo3endE,@object
	.size		_ZN34_INTERNAL_09158030_4_k_cu_828991aa4cuda3std3__45__cpo3endE,(_ZN34_INTERNAL_09158030_4_k_cu_828991aa4cuda3std6ranges3__45__cpo3endE - _ZN34_INTERNAL_09158030_4_k_cu_828991aa4cuda3std3__45__cpo3endE)
_ZN34_INTERNAL_09158030_4_k_cu_828991aa4cuda3std3__45__cpo3endE:
	.zero		1
	.type		_ZN34_INTERNAL_09158030_4_k_cu_828991aa4cuda3std6ranges3__45__cpo3endE,@object
	.size		_ZN34_INTERNAL_09158030_4_k_cu_828991aa4cuda3std6ranges3__45__cpo3endE,(_ZN34_INTERNAL_09158030_4_k_cu_828991aa4cuda3std3__419piecewise_constructE - _ZN34_INTERNAL_09158030_4_k_cu_828991aa4cuda3std6ranges3__45__cpo3endE)
_ZN34_INTERNAL_09158030_4_k_cu_828991aa4cuda3std6ranges3__45__cpo3endE:
	.zero		1
	.type		_ZN34_INTERNAL_09158030_4_k_cu_828991aa4cuda3std3__419piecewise_constructE,@object
	.size		_ZN34_INTERNAL_09158030_4_k_cu_828991aa4cuda3std3__419piecewise_constructE,(_ZN34_INTERNAL_09158030_4_k_cu_828991aa4cuda3std6ranges3__45__cpo5cdataE - _ZN34_INTERNAL_09158030_4_k_cu_828991aa4cuda3std3__419piecewise_constructE)
_ZN34_INTERNAL_09158030_4_k_cu_828991aa4cuda3std3__419piecewise_constructE:
	.zero		1
	.type		_ZN34_INTERNAL_09158030_4_k_cu_828991aa4cuda3std6ranges3__45__cpo5cdataE,@object
	.size		_ZN34_INTERNAL_09158030_4_k_cu_828991aa4cuda3std6ranges3__45__cpo5cdataE,(_ZN34_INTERNAL_09158030_4_k_cu_828991aa6thrust24THRUST_300001_SM_1000_NS12placeholders2_8E - _ZN34_INTERNAL_09158030_4_k_cu_828991aa4cuda3std6ranges3__45__cpo5cdataE)
_ZN34_INTERNAL_09158030_4_k_cu_828991aa4cuda3std6ranges3__45__cpo5cdataE:
	.zero		1
	.type		_ZN34_INTERNAL_09158030_4_k_cu_828991aa6thrust24THRUST_300001_SM_1000_NS12placeholders2_8E,@object
	.size		_ZN34_INTERNAL_09158030_4_k_cu_828991aa6thrust24THRUST_300001_SM_1000_NS12placeholders2_8E,(_ZN34_INTERNAL_09158030_4_k_cu_828991aa4cuda3std3__45__cpo4rendE - _ZN34_INTERNAL_09158030_4_k_cu_828991aa6thrust24THRUST_300001_SM_1000_NS12placeholders2_8E)
_ZN34_INTERNAL_09158030_4_k_cu_828991aa6thrust24THRUST_300001_SM_1000_NS12placeholders2_8E:
	.zero		1
	.type		_ZN34_INTERNAL_09158030_4_k_cu_828991aa4cuda3std3__45__cpo4rendE,@object
	.size		_ZN34_INTERNAL_09158030_4_k_cu_828991aa4cuda3std3__45__cpo4rendE,(_ZN34_INTERNAL_09158030_4_k_cu_828991aa4cuda3std6ranges3__45__cpo9iter_swapE - _ZN34_INTERNAL_09158030_4_k_cu_828991aa4cuda3std3__45__cpo4rendE)
_ZN34_INTERNAL_09158030_4_k_cu_828991aa4cuda3std3__45__cpo4rendE:
	.zero		1
	.type		_ZN34_INTERNAL_09158030_4_k_cu_828991aa4cuda3std6ranges3__45__cpo9iter_swapE,@object
	.size		_ZN34_INTERNAL_09158030_4_k_cu_828991aa4cuda3std6ranges3__45__cpo9iter_swapE,(_ZN34_INTERNAL_09158030_4_k_cu_828991aa4cuda3std3__48unexpectE - _ZN34_INTERNAL_09158030_4_k_cu_828991aa4cuda3std6ranges3__45__cpo9iter_swapE)
_ZN34_INTERNAL_09158030_4_k_cu_828991aa4cuda3std6ranges3__45__cpo9iter_swapE:
	.zero		1
	.type		_ZN34_INTERNAL_09158030_4_k_cu_828991aa4cuda3std3__48unexpectE,@object
	.size		_ZN34_INTERNAL_09158030_4_k_cu_828991aa4cuda3std3__48unexpectE,(_ZN34_INTERNAL_09158030_4_k_cu_828991aa6thrust24THRUST_300001_SM_1000_NS6system6detail10sequential3seqE - _ZN34_INTERNAL_09158030_4_k_cu_828991aa4cuda3std3__48unexpectE)
_ZN34_INTERNAL_09158030_4_k_cu_828991aa4cuda3std3__48unexpectE:
	.zero		1
	.type		_ZN34_INTERNAL_09158030_4_k_cu_828991aa6thrust24THRUST_300001_SM_1000_NS6system6detail10sequential3seqE,@object
	.size		_ZN34_INTERNAL_09158030_4_k_cu_828991aa6thrust24THRUST_300001_SM_1000_NS6system6detail10sequential3seqE,(.L_29 - _ZN34_INTERNAL_09158030_4_k_cu_828991aa6thrust24THRUST_300001_SM_1000_NS6system6detail10sequential3seqE)
_ZN34_INTERNAL_09158030_4_k_cu_828991aa6thrust24THRUST_300001_SM_1000_NS6system6detail10sequential3seqE:
	.zero		1
.L_29:


//--------------------- .nv.shared._ZN3cub18CUB_300001_SM_10006detail6reduce18DeviceReduceKernelINS2_10policy_hubIijN4cuda3std3__44plusIvEEE10Policy1000EPijS9_iNS7_10__identityEEEvT0_PT3_T1_NS0_13GridEvenShareISH_EET2_T4_ --------------------------
	.section	.nv.shared._ZN3cub18CUB_300001_SM_10006detail6reduce18DeviceReduceKernelINS2_10policy_hubIijN4cuda3std3__44plusIvEEE10Policy1000EPijS9_iNS7_10__identityEEEvT0_PT3_T1_NS0_13GridEvenShareISH_EET2_T4_,"aw",@nobits
	.sectionflags	@""
	.align	4
.nv.shared._ZN3cub18CUB_300001_SM_10006detail6reduce18DeviceReduceKernelINS2_10policy_hubIijN4cuda3std3__44plusIvEEE10Policy1000EPijS9_iNS7_10__identityEEEvT0_PT3_T1_NS0_13GridEvenShareISH_EET2_T4_:
	.zero		1068


//--------------------- .nv.shared._ZN3cub18CUB_300001_SM_10006detail6reduce28DeviceReduceSingleTileKernelINS2_10policy_hubIijN4cuda3std3__44plusIvEEE10Policy1000EPiSC_jS9_iiNS7_10__identityEEEvT0_T1_T2_T3_T4_T6_ --------------------------
	.section	.nv.shared._ZN3cub18CUB_300001_SM_10006detail6reduce28DeviceReduceSingleTileKernelINS2_10policy_hubIijN4cuda3std3__44plusIvEEE10Policy1000EPiSC_jS9_iiNS7_10__identityEEEvT0_T1_T2_T3_T4_T6_,"aw",@nobits
	.sectionflags	@""
	.align	4
.nv.shared._ZN3cub18CUB_300001_SM_10006detail6reduce28DeviceReduceSingleTileKernelINS2_10policy_hubIijN4cuda3std3__44plusIvEEE10Policy1000EPiSC_jS9_iiNS7_10__identityEEEvT0_T1_T2_T3_T4_T6_:
	.zero		1068


//--------------------- .nv.shared._Z10sumKernel3ILi1024ELi16EEvP4int4Pii --------------------------
	.section	.nv.shared._Z10sumKernel3ILi1024ELi16EEvP4int4Pii,"aw",@nobits
	.sectionflags	@""
	.align	16
.nv.shared._Z10sumKernel3ILi1024ELi16EEvP4int4Pii:
	.zero		1028


//--------------------- .nv.shared._Z10sumKernel2ILi1024ELi16EEvP4int4Pii --------------------------
	.section	.nv.shared._Z10sumKernel2ILi1024ELi16EEvP4int4Pii,"aw",@nobits
	.sectionflags	@""
	.align	16
.nv.shared._Z10sumKernel2ILi1024ELi16EEvP4int4Pii:
	.zero		1152


//--------------------- .nv.shared._Z10sumKernel1ILi512ELi20EEvPiS0_i --------------------------
	.section	.nv.shared._Z10sumKernel1ILi512ELi20EEvPiS0_i,"aw",@nobits
	.sectionflags	@""
	.align	4
.nv.shared._Z10sumKernel1ILi512ELi20EEvPiS0_i:
	.zero		3072


//--------------------- .nv.constant0._ZN3cub18CUB_300001_SM_10006detail6reduce28DeviceReduceSingleTileKernelINS2_10policy_hubIijN4cuda3std3__44plusIvEEE10Policy1000EPiSC_iS9_iiNS7_10__identityEEEvT0_T1_T2_T3_T4_T6_ --------------------------
	.section	.nv.constant0._ZN3cub18CUB_300001_SM_10006detail6reduce28DeviceReduceSingleTileKernelINS2_10policy_hubIijN4cuda3std3__44plusIvEEE10Policy1000EPiSC_iS9_iiNS7_10__identityEEEvT0_T1_T2_T3_T4_T6_,"a",@progbits
	.sectionflags	@""
	.align	4
.nv.constant0._ZN3cub18CUB_300001_SM_10006detail6reduce28DeviceReduceSingleTileKernelINS2_10policy_hubIijN4cuda3std3__44plusIvEEE10Policy1000EPiSC_iS9_iiNS7_10__identityEEEvT0_T1_T2_T3_T4_T6_:
	.zero		925


//--------------------- .nv.constant0._ZN3cub18CUB_300001_SM_10006detail6reduce18DeviceReduceKernelINS2_10policy_hubIijN4cuda3std3__44plusIvEEE10Policy1000EPijS9_iNS7_10__identityEEEvT0_PT3_T1_NS0_13GridEvenShareISH_EET2_T4_ --------------------------
	.section	.nv.constant0._ZN3cub18CUB_300001_SM_10006detail6reduce18DeviceReduceKernelINS2_10policy_hubIijN4cuda3std3__44plusIvEEE10Policy1000EPijS9_iNS7_10__identityEEEvT0_PT3_T1_NS0_13GridEvenShareISH_EET2_T4_,"a",@progbits
	.sectionflags	@""
	.align	4
.nv.constant0._ZN3cub18CUB_300001_SM_10006detail6reduce18DeviceReduceKernelINS2_10policy_hubIijN4cuda3std3__44plusIvEEE10Policy1000EPijS9_iNS7_10__identityEEEvT0_PT3_T1_NS0_13GridEvenShareISH_EET2_T4_:
	.zero		958


//--------------------- .nv.constant0._ZN3cub18CUB_300001_SM_10006detail6reduce28DeviceReduceSingleTileKernelINS2_10policy_hubIijN4cuda3std3__44plusIvEEE10Policy1000EPiSC_jS9_iiNS7_10__identityEEEvT0_T1_T2_T3_T4_T6_ --------------------------
	.section	.nv.constant0._ZN3cub18CUB_300001_SM_10006detail6reduce28DeviceReduceSingleTileKernelINS2_10policy_hubIijN4cuda3std3__44plusIvEEE10Policy1000EPiSC_jS9_iiNS7_10__identityEEEvT0_T1_T2_T3_T4_T6_,"a",@progbits
	.sectionflags	@""
	.align	4
.nv.constant0._ZN3cub18CUB_300001_SM_10006detail6reduce28DeviceReduceSingleTileKernelINS2_10policy_hubIijN4cuda3std3__44plusIvEEE10Policy1000EPiSC_jS9_iiNS7_10__identityEEEvT0_T1_T2_T3_T4_T6_:
	.zero		925


//--------------------- .nv.constant0._ZN3cub18CUB_300001_SM_10006detail11EmptyKernelIvEEvv --------------------------
	.section	.nv.constant0._ZN3cub18CUB_300001_SM_10006detail11EmptyKernelIvEEvv,"a",@progbits
	.sectionflags	@""
	.align	4
.nv.constant0._ZN3cub18CUB_300001_SM_10006detail11EmptyKernelIvEEvv:
	.zero		896


//--------------------- .nv.constant0._Z12warmupKernelv --------------------------
	.section	.nv.constant0._Z12warmupKernelv,"a",@progbits
	.sectionflags	@""
	.align	4
.nv.constant0._Z12warmupKernelv:
	.zero		896


//--------------------- .nv.constant0._Z10sumKernel3ILi1024ELi16EEvP4int4Pii --------------------------
	.section	.nv.constant0._Z10sumKernel3ILi1024ELi16EEvP4int4Pii,"a",@progbits
	.sectionflags	@""
	.align	4
.nv.constant0._Z10sumKernel3ILi1024ELi16EEvP4int4Pii:
	.zero		916


//--------------------- .nv.constant0._Z10sumKernel2ILi1024ELi16EEvP4int4Pii --------------------------
	.section	.nv.constant0._Z10sumKernel2ILi1024ELi16EEvP4int4Pii,"a",@progbits
	.sectionflags	@""
	.align	4
.nv.constant0._Z10sumKernel2ILi1024ELi16EEvP4int4Pii:
	.zero		916


//--------------------- .nv.constant0._Z10sumKernel1ILi512ELi20EEvPiS0_i --------------------------
	.section	.nv.constant0._Z10sumKernel1ILi512ELi20EEvPiS0_i,"a",@progbits
	.sectionflags	@""
	.align	4
.nv.constant0._Z10sumKernel1ILi512ELi20EEvPiS0_i:
	.zero		916


//--------------------- SYMBOLS --------------------------

	.type		.nv.reservedSmem.offset0,@object
	.size		.nv.reservedSmem.offset0,0x4
	.type		.nv.reservedSmem.cap,@object
	.size		.nv.reservedSmem.cap,0x4
